	.target	sm_100a

	.elftype	@"ET_EXEC"


//--------------------- .note.nv.tkinfo           --------------------------
	.section	.note.nv.tkinfo,"",@"SHT_NOTE"
	.sectionflags	@"SHF_NOTE_NV_TKINFO"
	.tkinfo
        /*0018*/ 	.word	0x00000002
        /*0030*/ 	.string	""
        /*0030*/ 	.string	"ptxas"
        /*0030*/ 	.string	"Cuda compilation tools, release 13.0, V13.0.88"
        /*0030*/ 	.string	"Build cuda_13.0.r13.0/compiler.36424714_0"
        /*0030*/ 	.string	"-arch sm_100a -m 64 "



//--------------------- .note.nv.cuinfo           --------------------------
	.section	.note.nv.cuinfo,"",@"SHT_NOTE"
	.sectionflags	@"SHF_NOTE_NV_CUINFO"
        /*0018*/ 	.short	0x0002
        /*001a*/ 	.short	0x0064
        /*001c*/ 	.short	0x0082
	.zero		2


//--------------------- .nv.info                  --------------------------
	.section	.nv.info,"",@"SHT_CUDA_INFO"
	.align	4


	//----- nvinfo : EIATTR_REGCOUNT
	.align		4
        /*0000*/ 	.byte	0x04, 0x2f
        /*0002*/ 	.short	(.L_19 - .L_18)
	.align		4
.L_18:
        /*0004*/ 	.word	index@(_ZN7cutlass13device_kernelINS_4conv6kernel13ConvUniversalINS1_16ConvProblemShapeILNS1_8OperatorE1ELi2EEENS1_10collective14CollectiveConvINS1_47MainloopSm100TmaUmmaWarpSpecializedImplicitGemmILS5_1ELi6ELi2ELi1ELi2EN4cute5tupleIJNSA_1CILi1EEESD_SD_EEEEENSB_IJNSC_ILi128EEESG_NSB_IJNSC_ILi64EEEEEEEEENS_10bfloat16_tESK_NSA_8TiledMMAINSA_8MMA_AtomIJNSA_20SM100_MMA_F16BF16_SSISK_SK_fLi128ELi128ELNSA_4UMMA5MajorE0ELSP_1ELNSO_7ScaleInE0ELSQ_0EEEEEENSA_6LayoutISE_NSB_IJNSC_ILi0EEESU_SU_EEEEENSB_IJNSA_10UnderscoreESX_SX_EEEEENS7_6detail27Sm100ImplicitGemmTileTraitsINSA_20SM90_TMA_LOAD_IM2COLENSA_14ComposedLayoutINSA_7SwizzleILi3ELi4ELi3EEENSA_18smem_ptr_flag_bitsILi16EEENST_INSB_IJNSC_ILi8EEESH_EEENSB_IJSH_SD_EEEEEEEvEENS11_INSA_13SM90_TMA_LOADENS13_IS15_S17_NST_INSB_IJSH_S18_EEENSB_IJSD_SH_EEEEEEEvEEEENS_8epilogue10collective18CollectiveEpilogueINS1L_23Sm100TmaWarpSpecializedILi4ELi2ELi32ELb1ELb0EEEJSJ_NSB_IJNST_ISG_SD_EENST_INSC_ILi32EEESD_EEEEESK_NSB_IJNSB_IJlllEEESD_SU_EEESK_S1V_NS1L_6fusion15FusionCallbacksIS1P_NS1W_17LinearCombinationISK_fSK_fLNS_15FloatRoundStyleE2EEESJ_S1T_JEEENSA_5SM1004TMEM4LOAD26SM100_TMEM_LOAD_32dp32b32xES12_NS13_INS14_ILi2ELi4ELi3EEES17_NST_INSB_IJS18_S1R_EEENSB_IJS1R_SD_EEEEEEENSA_39AutoVectorizingCopyWithAssumedAlignmentILi128EEENSA_21SM90_TMA_STORE_IM2COLES2A_S2C_S2C_EEEvvEEEEvNT_6ParamsE)
        /*0008*/ 	.word	0x00000074


	//----- nvinfo : EIATTR_FRAME_SIZE
	.align		4
.L_19:
        /*000c*/ 	.byte	0x04, 0x11
        /*000e*/ 	.short	(.L_21 - .L_20)
	.align		4
.L_20:
        /*0010*/ 	.word	index@($__internal_2_$__cuda_sm10x_tcgen05_guardrail_trap_unallocated_columns_being_dealloced)
        /*0014*/ 	.word	0x00000008


	//----- nvinfo : EIATTR_FRAME_SIZE
	.align		4
.L_21:
        /*0018*/ 	.byte	0x04, 0x11
        /*001a*/ 	.short	(.L_23 - .L_22)
	.align		4
.L_22:
        /*001c*/ 	.word	index@($__internal_1_$__cuda_sm10x_tcgen05_guardrail_trap_phase_invalid_during_alloc)
        /*0020*/ 	.word	0x00000008


	//----- nvinfo : EIATTR_FRAME_SIZE
	.align		4
.L_23:
        /*0024*/ 	.byte	0x04, 0x11
        /*0026*/ 	.short	(.L_25 - .L_24)
	.align		4
.L_24:
        /*0028*/ 	.word	index@($__internal_0_$__cuda_sm10x_tcgen05_guardrail_trap_col_being_dealloced_not_returned_by_alloc)
        /*002c*/ 	.word	0x00000008


	//----- nvinfo : EIATTR_FRAME_SIZE
	.align		4
.L_25:
        /*0030*/ 	.byte	0x04, 0x11
        /*0032*/ 	.short	(.L_27 - .L_26)
	.align		4
.L_26:
        /*0034*/ 	.word	index@(_ZN7cutlass13device_kernelINS_4conv6kernel13ConvUniversalINS1_16ConvProblemShapeILNS1_8OperatorE1ELi2EEENS1_10collective14CollectiveConvINS1_47MainloopSm100TmaUmmaWarpSpecializedImplicitGemmILS5_1ELi6ELi2ELi1ELi2EN4cute5tupleIJNSA_1CILi1EEESD_SD_EEEEENSB_IJNSC_ILi128EEESG_NSB_IJNSC_ILi64EEEEEEEEENS_10bfloat16_tESK_NSA_8TiledMMAINSA_8MMA_AtomIJNSA_20SM100_MMA_F16BF16_SSISK_SK_fLi128ELi128ELNSA_4UMMA5MajorE0ELSP_1ELNSO_7ScaleInE0ELSQ_0EEEEEENSA_6LayoutISE_NSB_IJNSC_ILi0EEESU_SU_EEEEENSB_IJNSA_10UnderscoreESX_SX_EEEEENS7_6detail27Sm100ImplicitGemmTileTraitsINSA_20SM90_TMA_LOAD_IM2COLENSA_14ComposedLayoutINSA_7SwizzleILi3ELi4ELi3EEENSA_18smem_ptr_flag_bitsILi16EEENST_INSB_IJNSC_ILi8EEESH_EEENSB_IJSH_SD_EEEEEEEvEENS11_INSA_13SM90_TMA_LOADENS13_IS15_S17_NST_INSB_IJSH_S18_EEENSB_IJSD_SH_EEEEEEEvEEEENS_8epilogue10collective18CollectiveEpilogueINS1L_23Sm100TmaWarpSpecializedILi4ELi2ELi32ELb1ELb0EEEJSJ_NSB_IJNST_ISG_SD_EENST_INSC_ILi32EEESD_EEEEESK_NSB_IJNSB_IJlllEEESD_SU_EEESK_S1V_NS1L_6fusion15FusionCallbacksIS1P_NS1W_17LinearCombinationISK_fSK_fLNS_15FloatRoundStyleE2EEESJ_S1T_JEEENSA_5SM1004TMEM4LOAD26SM100_TMEM_LOAD_32dp32b32xES12_NS13_INS14_ILi2ELi4ELi3EEES17_NST_INSB_IJS18_S1R_EEENSB_IJS1R_SD_EEEEEEENSA_39AutoVectorizingCopyWithAssumedAlignmentILi128EEENSA_21SM90_TMA_STORE_IM2COLES2A_S2C_S2C_EEEvvEEEEvNT_6ParamsE)
        /*0038*/ 	.word	0x00000008


	//----- nvinfo : EIATTR_MIN_STACK_SIZE
	.align		4
.L_27:
        /*003c*/ 	.byte	0x04, 0x12
        /*003e*/ 	.short	(.L_29 - .L_28)
	.align		4
.L_28:
        /*0040*/ 	.word	index@(_ZN7cutlass13device_kernelINS_4conv6kernel13ConvUniversalINS1_16ConvProblemShapeILNS1_8OperatorE1ELi2EEENS1_10collective14CollectiveConvINS1_47MainloopSm100TmaUmmaWarpSpecializedImplicitGemmILS5_1ELi6ELi2ELi1ELi2EN4cute5tupleIJNSA_1CILi1EEESD_SD_EEEEENSB_IJNSC_ILi128EEESG_NSB_IJNSC_ILi64EEEEEEEEENS_10bfloat16_tESK_NSA_8TiledMMAINSA_8MMA_AtomIJNSA_20SM100_MMA_F16BF16_SSISK_SK_fLi128ELi128ELNSA_4UMMA5MajorE0ELSP_1ELNSO_7ScaleInE0ELSQ_0EEEEEENSA_6LayoutISE_NSB_IJNSC_ILi0EEESU_SU_EEEEENSB_IJNSA_10UnderscoreESX_SX_EEEEENS7_6detail27Sm100ImplicitGemmTileTraitsINSA_20SM90_TMA_LOAD_IM2COLENSA_14ComposedLayoutINSA_7SwizzleILi3ELi4ELi3EEENSA_18smem_ptr_flag_bitsILi16EEENST_INSB_IJNSC_ILi8EEESH_EEENSB_IJSH_SD_EEEEEEEvEENS11_INSA_13SM90_TMA_LOADENS13_IS15_S17_NST_INSB_IJSH_S18_EEENSB_IJSD_SH_EEEEEEEvEEEENS_8epilogue10collective18CollectiveEpilogueINS1L_23Sm100TmaWarpSpecializedILi4ELi2ELi32ELb1ELb0EEEJSJ_NSB_IJNST_ISG_SD_EENST_INSC_ILi32EEESD_EEEEESK_NSB_IJNSB_IJlllEEESD_SU_EEESK_S1V_NS1L_6fusion15FusionCallbacksIS1P_NS1W_17LinearCombinationISK_fSK_fLNS_15FloatRoundStyleE2EEESJ_S1T_JEEENSA_5SM1004TMEM4LOAD26SM100_TMEM_LOAD_32dp32b32xES12_NS13_INS14_ILi2ELi4ELi3EEES17_NST_INSB_IJS18_S1R_EEENSB_IJS1R_SD_EEEEEEENSA_39AutoVectorizingCopyWithAssumedAlignmentILi128EEENSA_21SM90_TMA_STORE_IM2COLES2A_S2C_S2C_EEEvvEEEEvNT_6ParamsE)
        /*0044*/ 	.word	0x00000008
.L_29:


//--------------------- .nv.compat                --------------------------
	.section	.nv.compat,"",@"SHT_CUDA_COMPAT_INFO"
	.align	4
        /*0000*/ 	.byte	0x02, 0x09, 0x01, 0x00, 0x02, 0x02, 0x02, 0x00, 0x02, 0x05, 0x05, 0x00, 0x03, 0x07, 0x01, 0x01
        /*0010*/ 	.byte	0x02, 0x03, 0x01, 0x00, 0x02, 0x06, 0x01, 0x00, 0x04, 0x0b, 0x08, 0x00, 0x09, 0x00, 0x00, 0x00
        /*0020*/ 	.byte	0x00, 0x00, 0x00, 0x00


//--------------------- .nv.info._ZN7cutlass13device_kernelINS_4conv6kernel13ConvUniversalINS1_16ConvProblemShapeILNS1_8OperatorE1ELi2EEENS1_10collective14CollectiveConvINS1_47MainloopSm100TmaUmmaWarpSpecializedImplicitGemmILS5_1ELi6ELi2ELi1ELi2EN4cute5tupleIJNSA_1CILi1EEESD_SD_EEEEENSB_IJNSC_ILi128EEESG_NSB_IJNSC_ILi64EEEEEEEEENS_10bfloat16_tESK_NSA_8TiledMMAINSA_8MMA_AtomIJNSA_20SM100_MMA_F16BF16_SSISK_SK_fLi128ELi128ELNSA_4UMMA5MajorE0ELSP_1ELNSO_7ScaleInE0ELSQ_0EEEEEENSA_6LayoutISE_NSB_IJNSC_ILi0EEESU_SU_EEEEENSB_IJNSA_10UnderscoreESX_SX_EEEEENS7_6detail27Sm100ImplicitGemmTileTraitsINSA_20SM90_TMA_LOAD_IM2COLENSA_14ComposedLayoutINSA_7SwizzleILi3ELi4ELi3EEENSA_18smem_ptr_flag_bitsILi16EEENST_INSB_IJNSC_ILi8EEESH_EEENSB_IJSH_SD_EEEEEEEvEENS11_INSA_13SM90_TMA_LOADENS13_IS15_S17_NST_INSB_IJSH_S18_EEENSB_IJSD_SH_EEEEEEEvEEEENS_8epilogue10collective18CollectiveEpilogueINS1L_23Sm100TmaWarpSpecializedILi4ELi2ELi32ELb1ELb0EEEJSJ_NSB_IJNST_ISG_SD_EENST_INSC_ILi32EEESD_EEEEESK_NSB_IJNSB_IJlllEEESD_SU_EEESK_S1V_NS1L_6fusion15FusionCallbacksIS1P_NS1W_17LinearCombinationISK_fSK_fLNS_15FloatRoundStyleE2EEESJ_S1T_JEEENSA_5SM1004TMEM4LOAD26SM100_TMEM_LOAD_32dp32b32xES12_NS13_INS14_ILi2ELi4ELi3EEES17_NST_INSB_IJS18_S1R_EEENSB_IJS1R_SD_EEEEEEENSA_39AutoVectorizingCopyWithAssumedAlignmentILi128EEENSA_21SM90_TMA_STORE_IM2COLES2A_S2C_S2C_EEEvvEEEEvNT_6ParamsE --------------------------
	.section	.nv.info._ZN7cutlass13device_kernelINS_4conv6kernel13ConvUniversalINS1_16ConvProblemShapeILNS1_8OperatorE1ELi2EEENS1_10collective14CollectiveConvINS1_47MainloopSm100TmaUmmaWarpSpecializedImplicitGemmILS5_1ELi6ELi2ELi1ELi2EN4cute5tupleIJNSA_1CILi1EEESD_SD_EEEEENSB_IJNSC_ILi128EEESG_NSB_IJNSC_ILi64EEEEEEEEENS_10bfloat16_tESK_NSA_8TiledMMAINSA_8MMA_AtomIJNSA_20SM100_MMA_F16BF16_SSISK_SK_fLi128ELi128ELNSA_4UMMA5MajorE0ELSP_1ELNSO_7ScaleInE0ELSQ_0EEEEEENSA_6LayoutISE_NSB_IJNSC_ILi0EEESU_SU_EEEEENSB_IJNSA_10UnderscoreESX_SX_EEEEENS7_6detail27Sm100ImplicitGemmTileTraitsINSA_20SM90_TMA_LOAD_IM2COLENSA_14ComposedLayoutINSA_7SwizzleILi3ELi4ELi3EEENSA_18smem_ptr_flag_bitsILi16EEENST_INSB_IJNSC_ILi8EEESH_EEENSB_IJSH_SD_EEEEEEEvEENS11_INSA_13SM90_TMA_LOADENS13_IS15_S17_NST_INSB_IJSH_S18_EEENSB_IJSD_SH_EEEEEEEvEEEENS_8epilogue10collective18CollectiveEpilogueINS1L_23Sm100TmaWarpSpecializedILi4ELi2ELi32ELb1ELb0EEEJSJ_NSB_IJNST_ISG_SD_EENST_INSC_ILi32EEESD_EEEEESK_NSB_IJNSB_IJlllEEESD_SU_EEESK_S1V_NS1L_6fusion15FusionCallbacksIS1P_NS1W_17LinearCombinationISK_fSK_fLNS_15FloatRoundStyleE2EEESJ_S1T_JEEENSA_5SM1004TMEM4LOAD26SM100_TMEM_LOAD_32dp32b32xES12_NS13_INS14_ILi2ELi4ELi3EEES17_NST_INSB_IJS18_S1R_EEENSB_IJS1R_SD_EEEEEEENSA_39AutoVectorizingCopyWithAssumedAlignmentILi128EEENSA_21SM90_TMA_STORE_IM2COLES2A_S2C_S2C_EEEvvEEEEvNT_6ParamsE,"",@"SHT_CUDA_INFO"
	.sectionflags	@""
	.align	4


	//----- nvinfo : EIATTR_CUDA_API_VERSION
	.align		4
        /*0000*/ 	.byte	0x04, 0x37
        /*0002*/ 	.short	(.L_31 - .L_30)
.L_30:
        /*0004*/ 	.word	0x00000082


	//----- nvinfo : EIATTR_KPARAM_INFO
	.align		4
.L_31:
        /*0008*/ 	.byte	0x04, 0x17
        /*000a*/ 	.short	(.L_33 - .L_32)
.L_32:
        /*000c*/ 	.word	0x00000000
        /*0010*/ 	.short	0x0000
        /*0012*/ 	.short	0x0000
        /*0014*/ 	.byte	0x00, 0xf0, 0x01, 0x20


	//----- nvinfo : EIATTR_AT_ENTRY_FRAGMENTS
	.align		4
.L_33:
        /*0018*/ 	.byte	0x04, 0x4f
        /*001a*/ 	.short	(.L_35 - .L_34)


	//   ....[0]....
.L_34:
        /*001c*/ 	.word	0x00000006


	//----- nvinfo : EIATTR_RESERVED_SMEM_USED
	.align		4
.L_35:
        /*0020*/ 	.byte	0x01, 0x41
	.zero		2


	//----- nvinfo : EIATTR_SPARSE_MMA_MASK
	.align		4
        /*0024*/ 	.byte	0x03, 0x50
        /*0026*/ 	.short	0x0000


	//----- nvinfo : EIATTR_TCGEN05_1CTA_USED
	.align		4
        /*0028*/ 	.byte	0x01, 0x51
	.zero		2


	//----- nvinfo : EIATTR_MAXREG_COUNT
	.align		4
        /*002c*/ 	.byte	0x03, 0x1b
        /*002e*/ 	.short	0x00ff


	//----- nvinfo : EIATTR_NUM_BARRIERS
	.align		4
        /*0030*/ 	.byte	0x02, 0x4c
        /*0032*/ 	.byte	0x07
	.zero		1


	//----- nvinfo : EIATTR_EXTERNS
	.align		4
        /*0034*/ 	.byte	0x04, 0x0f
        /*0036*/ 	.short	(.L_37 - .L_36)


	//   ....[0]....
	.align		4
.L_36:
        /*0038*/ 	.word	index@(__assertfail)


	//----- nvinfo : EIATTR_MERCURY_ISA_VERSION
	.align		4
.L_37:
        /*003c*/ 	.byte	0x03, 0x5f
        /*003e*/ 	.short	0x0101


	//----- nvinfo : EIATTR_INT_WARP_WIDE_INSTR_OFFSETS
	.align		4
        /*0040*/ 	.byte	0x04, 0x31
        /*0042*/ 	.short	(.L_39 - .L_38)


	//   ....[0]....
.L_38:
        /*0044*/ 	.word	0x00003ae0


	//   ....[1]....
        /*0048*/ 	.word	0x00003b00


	//   ....[2]....
        /*004c*/ 	.word	0x00003b30


	//   ....[3]....
        /*0050*/ 	.word	0x000045f0


	//   ....[4]....
        /*0054*/ 	.word	0x00004610


	//   ....[5]....
        /*0058*/ 	.word	0x00004720


	//   ....[6]....
        /*005c*/ 	.word	0x00004740


	//   ....[7]....
        /*0060*/ 	.word	0x000048a0


	//   ....[8]....
        /*0064*/ 	.word	0x000048c0


	//   ....[9]....
        /*0068*/ 	.word	0x00004b00


	//   ....[10]....
        /*006c*/ 	.word	0x00004b10


	//----- nvinfo : EIATTR_COOP_GROUP_MASK_REGIDS
	.align		4
.L_39:
        /*0070*/ 	.byte	0x04, 0x29
        /*0072*/ 	.short	(.L_41 - .L_40)


	//   ....[0]....
.L_40:
        /*0074*/ 	.word	0xffffffff


	//   ....[1]....
        /*0078*/ 	.word	0xffffffff


	//   ....[2]....
        /*007c*/ 	.word	0xffffffff


	//   ....[3]....
        /*0080*/ 	.word	0xffffffff


	//   ....[4]....
        /*0084*/ 	.word	0xffffffff


	//   ....[5]....
        /*0088*/ 	.word	0xffffffff


	//   ....[6]....
        /*008c*/ 	.word	0xffffffff


	//   ....[7]....
        /*0090*/ 	.word	0xffffffff


	//   ....[8]....
        /*0094*/ 	.word	0xffffffff


	//   ....[9]....
        /*0098*/ 	.word	0xffffffff


	//   ....[10]....
        /*009c*/ 	.word	0xffffffff


	//   ....[11]....
        /*00a0*/ 	.word	0xffffffff


	//----- nvinfo : EIATTR_COOP_GROUP_INSTR_OFFSETS
	.align		4
.L_41:
        /*00a4*/ 	.byte	0x04, 0x28
        /*00a6*/ 	.short	(.L_43 - .L_42)


	//   ....[0]....
.L_42:
        /*00a8*/ 	.word	0x000000a0


	//   ....[1]....
        /*00ac*/ 	.word	0x000004e0


	//   ....[2]....
        /*00b0*/ 	.word	0x00000690


	//   ....[3]....
        /*00b4*/ 	.word	0x00000830


	//   ....[4]....
        /*00b8*/ 	.word	0x00000930


	//   ....[5]....
        /*00bc*/ 	.word	0x00000a80


	//   ....[6]....
        /*00c0*/ 	.word	0x000021e0


	//   ....[7]....
        /*00c4*/ 	.word	0x00002e50


	//   ....[8]....
        /*00c8*/ 	.word	0x00003060


	//   ....[9]....
        /*00cc*/ 	.word	0x00003090


	//   ....[10]....
        /*00d0*/ 	.word	0x000039c0


	//   ....[11]....
        /*00d4*/ 	.word	0x00003c00


	//----- nvinfo : EIATTR_VRC_CTA_INIT_COUNT
	.align		4
.L_43:
        /*00d8*/ 	.byte	0x02, 0x4a
        /*00da*/ 	.byte	0x80
	.zero		1


	//----- nvinfo : EIATTR_SYSCALL_OFFSETS
	.align		4
        /*00dc*/ 	.byte	0x04, 0x46
        /*00de*/ 	.short	(.L_45 - .L_44)


	//   ....[0]....
.L_44:
        /*00e0*/ 	.word	0x000056e0


	//   ....[1]....
        /*00e4*/ 	.word	0x000057d0


	//   ....[2]....
        /*00e8*/ 	.word	0x00006010


	//   ....[3]....
        /*00ec*/ 	.word	0x00006cb0


	//   ....[4]....
        /*00f0*/ 	.word	0x00007910


	//   ....[5]....
        /*00f4*/ 	.word	0x00008560


	//----- nvinfo : EIATTR_MBARRIER_INSTR_OFFSETS
	.align		4
.L_45:
        /*00f8*/ 	.byte	0x04, 0x39
        /*00fa*/ 	.short	(.L_47 - .L_46)


	//   ....[0]....
.L_46:
        /*00fc*/ 	.word	0x000005c0
        /*0100*/ 	.word	0x000000ff
        /*0104*/ 	.word	0x00000000
        /*0108*/ 	.short	0x0100
        /*010a*/ 	.byte	0x05
	.zero		1


	//   ....[1]....
        /*010c*/ 	.word	0x000005d0
        /*0110*/ 	.word	0x000000ff
        /*0114*/ 	.word	0x00000030
        /*0118*/ 	.short	0x0100
        /*011a*/ 	.byte	0x05
	.zero		1


	//   ....[2]....
        /*011c*/ 	.word	0x000005e0
        /*0120*/ 	.word	0x000000ff
        /*0124*/ 	.word	0x00000008
        /*0128*/ 	.short	0x0100
        /*012a*/ 	.byte	0x05
	.zero		1


	//   ....[3]....
        /*012c*/ 	.word	0x000005f0
        /*0130*/ 	.word	0x000000ff
        /*0134*/ 	.word	0x00000038
        /*0138*/ 	.short	0x0100
        /*013a*/ 	.byte	0x05
	.zero		1


	//   ....[4]....
        /*013c*/ 	.word	0x00000600
        /*0140*/ 	.word	0x000000ff
        /*0144*/ 	.word	0x00000010
        /*0148*/ 	.short	0x0100
        /*014a*/ 	.byte	0x05
	.zero		1


	//   ....[5]....
        /*014c*/ 	.word	0x00000610
        /*0150*/ 	.word	0x000000ff
        /*0154*/ 	.word	0x00000040
        /*0158*/ 	.short	0x0100
        /*015a*/ 	.byte	0x05
	.zero		1


	//   ....[6]....
        /*015c*/ 	.word	0x00000620
        /*0160*/ 	.word	0x000000ff
        /*0164*/ 	.word	0x00000018
        /*0168*/ 	.short	0x0100
        /*016a*/ 	.byte	0x05
	.zero		1


	//   ....[7]....
        /*016c*/ 	.word	0x00000630
        /*0170*/ 	.word	0x000000ff
        /*0174*/ 	.word	0x00000048
        /*0178*/ 	.short	0x0100
        /*017a*/ 	.byte	0x05
	.zero		1


	//   ....[8]....
        /*017c*/ 	.word	0x00000640
        /*0180*/ 	.word	0x000000ff
        /*0184*/ 	.word	0x00000020
        /*0188*/ 	.short	0x0100
        /*018a*/ 	.byte	0x05
	.zero		1


	//   ....[9]....
        /*018c*/ 	.word	0x00000650
        /*0190*/ 	.word	0x000000ff
        /*0194*/ 	.word	0x00000050
        /*0198*/ 	.short	0x0100
        /*019a*/ 	.byte	0x05
	.zero		1


	//   ....[10]....
        /*019c*/ 	.word	0x00000660
        /*01a0*/ 	.word	0x000000ff
        /*01a4*/ 	.word	0x00000028
        /*01a8*/ 	.short	0x0100
        /*01aa*/ 	.byte	0x05
	.zero		1


	//   ....[11]....
        /*01ac*/ 	.word	0x00000670
        /*01b0*/ 	.word	0x000000ff
        /*01b4*/ 	.word	0x00000058
        /*01b8*/ 	.short	0x0100
        /*01ba*/ 	.byte	0x05
	.zero		1


	//   ....[12]....
        /*01bc*/ 	.word	0x000007a0
        /*01c0*/ 	.word	0x000000ff
        /*01c4*/ 	.word	0x00000060
        /*01c8*/ 	.short	0x0100
        /*01ca*/ 	.byte	0x07
	.zero		1


	//   ....[13]....
        /*01cc*/ 	.word	0x000007b0
        /*01d0*/ 	.word	0x000000ff
        /*01d4*/ 	.word	0x00000080
        /*01d8*/ 	.short	0x0100
        /*01da*/ 	.byte	0x07
	.zero		1


	//   ....[14]....
        /*01dc*/ 	.word	0x000007c0
        /*01e0*/ 	.word	0x000000ff
        /*01e4*/ 	.word	0x00000068
        /*01e8*/ 	.short	0x0100
        /*01ea*/ 	.byte	0x07
	.zero		1


	//   ....[15]....
        /*01ec*/ 	.word	0x000007d0
        /*01f0*/ 	.word	0x000000ff
        /*01f4*/ 	.word	0x00000088
        /*01f8*/ 	.short	0x0100
        /*01fa*/ 	.byte	0x07
	.zero		1


	//   ....[16]....
        /*01fc*/ 	.word	0x000007e0
        /*0200*/ 	.word	0x000000ff
        /*0204*/ 	.word	0x00000070
        /*0208*/ 	.short	0x0100
        /*020a*/ 	.byte	0x07
	.zero		1


	//   ....[17]....
        /*020c*/ 	.word	0x000007f0
        /*0210*/ 	.word	0x000000ff
        /*0214*/ 	.word	0x00000090
        /*0218*/ 	.short	0x0100
        /*021a*/ 	.byte	0x07
	.zero		1


	//   ....[18]....
        /*021c*/ 	.word	0x00000800
        /*0220*/ 	.word	0x000000ff
        /*0224*/ 	.word	0x00000078
        /*0228*/ 	.short	0x0100
        /*022a*/ 	.byte	0x07
	.zero		1


	//   ....[19]....
        /*022c*/ 	.word	0x00000810
        /*0230*/ 	.word	0x000000ff
        /*0234*/ 	.word	0x00000098
        /*0238*/ 	.short	0x0100
        /*023a*/ 	.byte	0x07
	.zero		1


	//   ....[20]....
        /*023c*/ 	.word	0x00000900
        /*0240*/ 	.word	0x000000ff
        /*0244*/ 	.word	0x000000a0
        /*0248*/ 	.short	0x0100
        /*024a*/ 	.byte	0x05
	.zero		1


	//   ....[21]....
        /*024c*/ 	.word	0x00000910
        /*0250*/ 	.word	0x000000ff
        /*0254*/ 	.word	0x000000a8
        /*0258*/ 	.short	0x0100
        /*025a*/ 	.byte	0x05
	.zero		1


	//   ....[22]....
        /*025c*/ 	.word	0x00000a50
        /*0260*/ 	.word	0x000000ff
        /*0264*/ 	.word	0x000000b0
        /*0268*/ 	.short	0x0100
        /*026a*/ 	.byte	0x05
	.zero		1


	//   ....[23]....
        /*026c*/ 	.word	0x00000a60
        /*0270*/ 	.word	0x000000ff
        /*0274*/ 	.word	0x000000b8
        /*0278*/ 	.short	0x0100
        /*027a*/ 	.byte	0x05
	.zero		1


	//   ....[24]....
        /*027c*/ 	.word	0x00000b90
        /*0280*/ 	.word	0x000000ff
        /*0284*/ 	.word	0x000000c0
        /*0288*/ 	.short	0x0100
        /*028a*/ 	.byte	0x07
	.zero		1


	//   ....[25]....
        /*028c*/ 	.word	0x00000ba0
        /*0290*/ 	.word	0x000000ff
        /*0294*/ 	.word	0x000000d0
        /*0298*/ 	.short	0x0100
        /*029a*/ 	.byte	0x07
	.zero		1


	//   ....[26]....
        /*029c*/ 	.word	0x00000bb0
        /*02a0*/ 	.word	0x000000ff
        /*02a4*/ 	.word	0x000000c8
        /*02a8*/ 	.short	0x0100
        /*02aa*/ 	.byte	0x07
	.zero		1


	//   ....[27]....
        /*02ac*/ 	.word	0x00000bc0
        /*02b0*/ 	.word	0x000000ff
        /*02b4*/ 	.word	0x000000d8
        /*02b8*/ 	.short	0x0100
        /*02ba*/ 	.byte	0x07
	.zero		1


	//   ....[28]....
        /*02bc*/ 	.word	0x00001500
        /*02c0*/ 	.word	0x000000ff
        /*02c4*/ 	.word	0x00000030
        /*02c8*/ 	.short	0x010a
        /*02ca*/ 	.byte	0x04
	.zero		1


	//   ....[29]....
        /*02cc*/ 	.word	0x000017d0
        /*02d0*/ 	.word	0x000000ff
        /*02d4*/ 	.word	0x00000030
        /*02d8*/ 	.short	0x010a
        /*02da*/ 	.byte	0x11
	.zero		1


	//   ....[30]....
        /*02dc*/ 	.word	0x00001940
        /*02e0*/ 	.word	0x000000ff
        /*02e4*/ 	.word	0x00000030
        /*02e8*/ 	.short	0x010a
        /*02ea*/ 	.byte	0x08
	.zero		1


	//   ....[31]....
        /*02ec*/ 	.word	0x00001b50
        /*02f0*/ 	.word	0x000000ff
        /*02f4*/ 	.word	0x000000a8
        /*02f8*/ 	.short	0x0101
        /*02fa*/ 	.byte	0x16
	.zero		1


	//   ....[32]....
        /*02fc*/ 	.word	0x00001b80
        /*0300*/ 	.word	0x000000ff
        /*0304*/ 	.word	0x00000030
        /*0308*/ 	.short	0x010a
        /*030a*/ 	.byte	0x04
	.zero		1


	//   ....[33]....
        /*030c*/ 	.word	0x00001e30
        /*0310*/ 	.word	0x000000ff
        /*0314*/ 	.word	0x00000030
        /*0318*/ 	.short	0x010a
        /*031a*/ 	.byte	0x19
	.zero		1


	//   ....[34]....
        /*031c*/ 	.word	0x00001fa0
        /*0320*/ 	.word	0x000000ff
        /*0324*/ 	.word	0x00000030
        /*0328*/ 	.short	0x010a
        /*032a*/ 	.byte	0x08
	.zero		1


	//   ....[35]....
        /*032c*/ 	.word	0x000021f0
        /*0330*/ 	.word	0x000000ff
        /*0334*/ 	.word	0x000000b0
        /*0338*/ 	.short	0x010a
        /*033a*/ 	.byte	0x16
	.zero		1


	//   ....[36]....
        /*033c*/ 	.word	0x000022b0
        /*0340*/ 	.word	0x000000ff
        /*0344*/ 	.word	0x00000000
        /*0348*/ 	.short	0x0101
        /*034a*/ 	.byte	0x04
	.zero		1


	//   ....[37]....
        /*034c*/ 	.word	0x000027b0
        /*0350*/ 	.word	0x000000ff
        /*0354*/ 	.word	0x00000000
        /*0358*/ 	.short	0x010a
        /*035a*/ 	.byte	0x04
	.zero		1


	//   ....[38]....
        /*035c*/ 	.word	0x00002850
        /*0360*/ 	.word	0x000000ff
        /*0364*/ 	.word	0x00000000
        /*0368*/ 	.short	0x010a
        /*036a*/ 	.byte	0x04
	.zero		1


	//   ....[39]....
        /*036c*/ 	.word	0x000028f0
        /*0370*/ 	.word	0x000000ff
        /*0374*/ 	.word	0x00000000
        /*0378*/ 	.short	0x010a
        /*037a*/ 	.byte	0x04
	.zero		1


	//   ....[40]....
        /*037c*/ 	.word	0x00002990
        /*0380*/ 	.word	0x000000ff
        /*0384*/ 	.word	0x00000000
        /*0388*/ 	.short	0x010a
        /*038a*/ 	.byte	0x04
	.zero		1


	//   ....[41]....
        /*038c*/ 	.word	0x00002a30
        /*0390*/ 	.word	0x000000ff
        /*0394*/ 	.word	0x00000000
        /*0398*/ 	.short	0x010a
        /*039a*/ 	.byte	0x04
	.zero		1


	//   ....[42]....
        /*039c*/ 	.word	0x00002ae0
        /*03a0*/ 	.word	0x00000000
        /*03a4*/ 	.word	0x00000000
        /*03a8*/ 	.short	0x010a
        /*03aa*/ 	.byte	0xff
	.zero		1


	//   ....[43]....
        /*03ac*/ 	.word	0x00002c10
        /*03b0*/ 	.word	0x000000ff
        /*03b4*/ 	.word	0x000000b8
        /*03b8*/ 	.short	0x010a
        /*03ba*/ 	.byte	0x2d
	.zero		1


	//   ....[44]....
        /*03bc*/ 	.word	0x00002cb0
        /*03c0*/ 	.word	0x000000ff
        /*03c4*/ 	.word	0x000000b0
        /*03c8*/ 	.short	0x010a
        /*03ca*/ 	.byte	0x2d
	.zero		1


	//   ....[45]....
        /*03cc*/ 	.word	0x00002d50
        /*03d0*/ 	.word	0x000000ff
        /*03d4*/ 	.word	0x00000000
        /*03d8*/ 	.short	0x0101
        /*03da*/ 	.byte	0x06
	.zero		1


	//   ....[46]....
        /*03dc*/ 	.word	0x00002d90
        /*03e0*/ 	.word	0x000000ff
        /*03e4*/ 	.word	0x000000b8
        /*03e8*/ 	.short	0x0106
        /*03ea*/ 	.byte	0x2d
	.zero		1


	//   ....[47]....
        /*03ec*/ 	.word	0x00002dd0
        /*03f0*/ 	.word	0x00000000
        /*03f4*/ 	.word	0x000000b8
        /*03f8*/ 	.short	0x010a
        /*03fa*/ 	.byte	0xff
	.zero		1


	//   ....[48]....
        /*03fc*/ 	.word	0x00003320
        /*0400*/ 	.word	0x000000ff
        /*0404*/ 	.word	0x000000b0
        /*0408*/ 	.short	0x010a
        /*040a*/ 	.byte	0x06
	.zero		1


	//   ....[49]....
        /*040c*/ 	.word	0x000033d0
        /*0410*/ 	.word	0x000000ff
        /*0414*/ 	.word	0x00000000
        /*0418*/ 	.short	0x0101
        /*041a*/ 	.byte	0x05
	.zero		1


	//   ....[50]....
        /*041c*/ 	.word	0x000033e0
        /*0420*/ 	.word	0x000000ff
        /*0424*/ 	.word	0x000000d0
        /*0428*/ 	.short	0x010a
        /*042a*/ 	.byte	0x08
	.zero		1


	//   ....[51]....
        /*042c*/ 	.word	0x000034a0
        /*0430*/ 	.word	0x000000ff
        /*0434*/ 	.word	0x00000000
        /*0438*/ 	.short	0x010a
        /*043a*/ 	.byte	0x04
	.zero		1


	//   ....[52]....
        /*043c*/ 	.word	0x000034e0
        /*0440*/ 	.word	0x000000ff
        /*0444*/ 	.word	0x00000000
        /*0448*/ 	.short	0x010a
        /*044a*/ 	.byte	0x07
	.zero		1


	//   ....[53]....
        /*044c*/ 	.word	0x00003610
        /*0450*/ 	.word	0x000000ff
        /*0454*/ 	.word	0x00000000
        /*0458*/ 	.short	0x010a
        /*045a*/ 	.byte	0x04
	.zero		1


	//   ....[54]....
        /*045c*/ 	.word	0x00003910
        /*0460*/ 	.word	0x000000ff
        /*0464*/ 	.word	0x00000000
        /*0468*/ 	.short	0x010a
        /*046a*/ 	.byte	0x05
	.zero		1


	//   ....[55]....
        /*046c*/ 	.word	0x000039a0
        /*0470*/ 	.word	0x000000ff
        /*0474*/ 	.word	0x00000000
        /*0478*/ 	.short	0x010a
        /*047a*/ 	.byte	0x07
	.zero		1


	//   ....[56]....
        /*047c*/ 	.word	0x00003ec0
        /*0480*/ 	.word	0x000000ff
        /*0484*/ 	.word	0x000000b0
        /*0488*/ 	.short	0x010a
        /*048a*/ 	.byte	0x16
	.zero		1


	//   ....[57]....
        /*048c*/ 	.word	0x00003f60
        /*0490*/ 	.word	0x000000ff
        /*0494*/ 	.word	0x00000000
        /*0498*/ 	.short	0x0101
        /*049a*/ 	.byte	0x0f
	.zero		1


	//   ....[58]....
        /*049c*/ 	.word	0x00004280
        /*04a0*/ 	.word	0x000000ff
        /*04a4*/ 	.word	0x000000a8
        /*04a8*/ 	.short	0x010a
        /*04aa*/ 	.byte	0x16
	.zero		1


	//   ....[59]....
        /*04ac*/ 	.word	0x00004460
        /*04b0*/ 	.word	0x000000ff
        /*04b4*/ 	.word	0x00000080
        /*04b8*/ 	.short	0x010a
        /*04ba*/ 	.byte	0x16
	.zero		1


	//   ....[60]....
        /*04bc*/ 	.word	0x000046d0
        /*04c0*/ 	.word	0x000000ff
        /*04c4*/ 	.word	0x00000060
        /*04c8*/ 	.short	0x010b
        /*04ca*/ 	.byte	0x16
	.zero		1


	//   ....[61]....
        /*04cc*/ 	.word	0x000046e0
        /*04d0*/ 	.word	0x000000ff
        /*04d4*/ 	.word	0x00000000
        /*04d8*/ 	.short	0x0101
        /*04da*/ 	.byte	0x1f
	.zero		1


	//   ....[62]....
        /*04dc*/ 	.word	0x000046f0
        /*04e0*/ 	.word	0x000000ff
        /*04e4*/ 	.word	0x00000088
        /*04e8*/ 	.short	0x010a
        /*04ea*/ 	.byte	0x16
	.zero		1


	//   ....[63]....
        /*04ec*/ 	.word	0x00004840
        /*04f0*/ 	.word	0x000000ff
        /*04f4*/ 	.word	0x00000068
        /*04f8*/ 	.short	0x010b
        /*04fa*/ 	.byte	0x16
	.zero		1


	//   ....[64]....
        /*04fc*/ 	.word	0x00004850
        /*0500*/ 	.word	0x000000ff
        /*0504*/ 	.word	0x00000000
        /*0508*/ 	.short	0x0101
        /*050a*/ 	.byte	0x1e
	.zero		1


	//   ....[65]....
        /*050c*/ 	.word	0x00004860
        /*0510*/ 	.word	0x000000ff
        /*0514*/ 	.word	0x00000090
        /*0518*/ 	.short	0x010a
        /*051a*/ 	.byte	0x16
	.zero		1


	//   ....[66]....
        /*051c*/ 	.word	0x000049e0
        /*0520*/ 	.word	0x000000ff
        /*0524*/ 	.word	0x00000070
        /*0528*/ 	.short	0x010b
        /*052a*/ 	.byte	0x16
	.zero		1


	//   ....[67]....
        /*052c*/ 	.word	0x00004a20
        /*0530*/ 	.word	0x000000ff
        /*0534*/ 	.word	0x00000000
        /*0538*/ 	.short	0x0101
        /*053a*/ 	.byte	0x2d
	.zero		1


	//   ....[68]....
        /*053c*/ 	.word	0x00004a60
        /*0540*/ 	.word	0x000000ff
        /*0544*/ 	.word	0x00000098
        /*0548*/ 	.short	0x010a
        /*054a*/ 	.byte	0x16
	.zero		1


	//   ....[69]....
        /*054c*/ 	.word	0x00004c70
        /*0550*/ 	.word	0x000000ff
        /*0554*/ 	.word	0x00000078
        /*0558*/ 	.short	0x010b
        /*055a*/ 	.byte	0x16
	.zero		1


	//   ....[70]....
        /*055c*/ 	.word	0x00004c90
        /*0560*/ 	.word	0x000000ff
        /*0564*/ 	.word	0x00000000
        /*0568*/ 	.short	0x0101
        /*056a*/ 	.byte	0x17
	.zero		1


	//   ....[71]....
        /*056c*/ 	.word	0x00004cc0
        /*0570*/ 	.word	0x000000ff
        /*0574*/ 	.word	0x00000080
        /*0578*/ 	.short	0x010a
        /*057a*/ 	.byte	0x16
	.zero		1


	//   ....[72]....
        /*057c*/ 	.word	0x00004ce0
        /*0580*/ 	.word	0x000000ff
        /*0584*/ 	.word	0x00000088
        /*0588*/ 	.short	0x010a
        /*058a*/ 	.byte	0x16
	.zero		1


	//   ....[73]....
        /*058c*/ 	.word	0x00004d00
        /*0590*/ 	.word	0x000000ff
        /*0594*/ 	.word	0x00000090
        /*0598*/ 	.short	0x010a
        /*059a*/ 	.byte	0x16
	.zero		1


	//   ....[74]....
        /*059c*/ 	.word	0x00004d40
        /*05a0*/ 	.word	0x00000000
        /*05a4*/ 	.word	0x00000098
        /*05a8*/ 	.short	0x010a
        /*05aa*/ 	.byte	0xff
	.zero		1


	//   ....[75]....
        /*05ac*/ 	.word	0x000050a0
        /*05b0*/ 	.word	0x000000ff
        /*05b4*/ 	.word	0x000000b0
        /*05b8*/ 	.short	0x010a
        /*05ba*/ 	.byte	0x32
	.zero		1


	//   ....[76]....
        /*05bc*/ 	.word	0x000051c0
        /*05c0*/ 	.word	0x000000ff
        /*05c4*/ 	.word	0x00000000
        /*05c8*/ 	.short	0x0101
        /*05ca*/ 	.byte	0x04
	.zero		1


	//   ....[77]....
        /*05cc*/ 	.word	0x00005c50
        /*05d0*/ 	.word	0x000000ff
        /*05d4*/ 	.word	0x00000060
        /*05d8*/ 	.short	0x010a
        /*05da*/ 	.byte	0x32
	.zero		1


	//   ....[78]....
        /*05dc*/ 	.word	0x00005d10
        /*05e0*/ 	.word	0x00000040
        /*05e4*/ 	.word	0x000000c0
        /*05e8*/ 	.short	0x010a
        /*05ea*/ 	.byte	0xff
	.zero		1


	//   ....[79]....
        /*05ec*/ 	.word	0x00005e00
        /*05f0*/ 	.word	0x000000ff
        /*05f4*/ 	.word	0x00000060
        /*05f8*/ 	.short	0x010a
        /*05fa*/ 	.byte	0x32
	.zero		1


	//   ....[80]....
        /*05fc*/ 	.word	0x00005ef0
        /*0600*/ 	.word	0x00000040
        /*0604*/ 	.word	0x000000c0
        /*0608*/ 	.short	0x010a
        /*060a*/ 	.byte	0xff
	.zero		1


	//   ....[81]....
        /*060c*/ 	.word	0x000069e0
        /*0610*/ 	.word	0x00000000
        /*0614*/ 	.word	0x00000000
        /*0618*/ 	.short	0x0101
        /*061a*/ 	.byte	0xff
	.zero		1


	//   ....[82]....
        /*061c*/ 	.word	0x000069f0
        /*0620*/ 	.word	0x00000002
        /*0624*/ 	.word	0x00000060
        /*0628*/ 	.short	0x010a
        /*062a*/ 	.byte	0xff
	.zero		1


	//   ....[83]....
        /*062c*/ 	.word	0x00006ad0
        /*0630*/ 	.word	0x00000002
        /*0634*/ 	.word	0x00000060
        /*0638*/ 	.short	0x010a
        /*063a*/ 	.byte	0xff
	.zero		1


	//   ....[84]....
        /*063c*/ 	.word	0x00007640
        /*0640*/ 	.word	0x00000000
        /*0644*/ 	.word	0x00000000
        /*0648*/ 	.short	0x0101
        /*064a*/ 	.byte	0xff
	.zero		1


	//   ....[85]....
        /*064c*/ 	.word	0x00007660
        /*0650*/ 	.word	0x00000006
        /*0654*/ 	.word	0x00000060
        /*0658*/ 	.short	0x010a
        /*065a*/ 	.byte	0xff
	.zero		1


	//   ....[86]....
        /*065c*/ 	.word	0x00007730
        /*0660*/ 	.word	0x00000006
        /*0664*/ 	.word	0x00000060
        /*0668*/ 	.short	0x010a
        /*066a*/ 	.byte	0xff
	.zero		1


	//   ....[87]....
        /*066c*/ 	.word	0x00008290
        /*0670*/ 	.word	0x00000000
        /*0674*/ 	.word	0x00000000
        /*0678*/ 	.short	0x0101
        /*067a*/ 	.byte	0xff
	.zero		1


	//   ....[88]....
        /*067c*/ 	.word	0x000082b0
        /*0680*/ 	.word	0x00000002
        /*0684*/ 	.word	0x00000060
        /*0688*/ 	.short	0x010a
        /*068a*/ 	.byte	0xff
	.zero		1


	//   ....[89]....
        /*068c*/ 	.word	0x00008380
        /*0690*/ 	.word	0x00000002
        /*0694*/ 	.word	0x00000060
        /*0698*/ 	.short	0x010a
        /*069a*/ 	.byte	0xff
	.zero		1


	//   ....[90]....
        /*069c*/ 	.word	0x000086e0
        /*06a0*/ 	.word	0x000000ff
        /*06a4*/ 	.word	0x00000000
        /*06a8*/ 	.short	0x0101
        /*06aa*/ 	.byte	0x05
	.zero		1


	//   ....[91]....
        /*06ac*/ 	.word	0x00008f40
        /*06b0*/ 	.word	0x00000000
        /*06b4*/ 	.word	0x00000000
        /*06b8*/ 	.short	0x0101
        /*06ba*/ 	.byte	0xff
	.zero		1


	//   ....[92]....
        /*06bc*/ 	.word	0x00009180
        /*06c0*/ 	.word	0x000000ff
        /*06c4*/ 	.word	0x00000000
        /*06c8*/ 	.short	0x0101
        /*06ca*/ 	.byte	0x04
	.zero		1


	//   ....[93]....
        /*06cc*/ 	.word	0x000091b0
        /*06d0*/ 	.word	0x00000002
        /*06d4*/ 	.word	0x00000030
        /*06d8*/ 	.short	0x010a
        /*06da*/ 	.byte	0xff
	.zero		1


	//   ....[94]....
        /*06dc*/ 	.word	0x00009210
        /*06e0*/ 	.word	0x00000002
        /*06e4*/ 	.word	0x00000030
        /*06e8*/ 	.short	0x010a
        /*06ea*/ 	.byte	0xff
	.zero		1


	//   ....[95]....
        /*06ec*/ 	.word	0x00009270
        /*06f0*/ 	.word	0x00000002
        /*06f4*/ 	.word	0x000000b0
        /*06f8*/ 	.short	0x010a
        /*06fa*/ 	.byte	0xff
	.zero		1


	//   ....[96]....
        /*06fc*/ 	.word	0x000092d0
        /*0700*/ 	.word	0x00000000
        /*0704*/ 	.word	0x00000000
        /*0708*/ 	.short	0x010a
        /*070a*/ 	.byte	0xff
	.zero		1


	//   ....[97]....
        /*070c*/ 	.word	0x00009330
        /*0710*/ 	.word	0x00000000
        /*0714*/ 	.word	0x00000000
        /*0718*/ 	.short	0x010a
        /*071a*/ 	.byte	0xff
	.zero		1


	//   ....[98]....
        /*071c*/ 	.word	0x00009390
        /*0720*/ 	.word	0x00000000
        /*0724*/ 	.word	0x00000000
        /*0728*/ 	.short	0x010a
        /*072a*/ 	.byte	0xff
	.zero		1


	//   ....[99]....
        /*072c*/ 	.word	0x000093f0
        /*0730*/ 	.word	0x00000000
        /*0734*/ 	.word	0x00000000
        /*0738*/ 	.short	0x010a
        /*073a*/ 	.byte	0xff
	.zero		1


	//   ....[100]....
        /*073c*/ 	.word	0x00009450
        /*0740*/ 	.word	0x00000000
        /*0744*/ 	.word	0x00000000
        /*0748*/ 	.short	0x010a
        /*074a*/ 	.byte	0xff
	.zero		1


	//   ....[101]....
        /*074c*/ 	.word	0x000094b0
        /*0750*/ 	.word	0x00000004
        /*0754*/ 	.word	0x000000b8
        /*0758*/ 	.short	0x010a
        /*075a*/ 	.byte	0xff
	.zero		1


	//   ....[102]....
        /*075c*/ 	.word	0x00009510
        /*0760*/ 	.word	0x00000004
        /*0764*/ 	.word	0x000000b0
        /*0768*/ 	.short	0x010a
        /*076a*/ 	.byte	0xff
	.zero		1


	//   ....[103]....
        /*076c*/ 	.word	0x00009570
        /*0770*/ 	.word	0x00000000
        /*0774*/ 	.word	0x000000b0
        /*0778*/ 	.short	0x010a
        /*077a*/ 	.byte	0xff
	.zero		1


	//   ....[104]....
        /*077c*/ 	.word	0x000095d0
        /*0780*/ 	.word	0x00000004
        /*0784*/ 	.word	0x000000d0
        /*0788*/ 	.short	0x010a
        /*078a*/ 	.byte	0xff
	.zero		1


	//   ....[105]....
        /*078c*/ 	.word	0x00009630
        /*0790*/ 	.word	0x00000000
        /*0794*/ 	.word	0x00000000
        /*0798*/ 	.short	0x010a
        /*079a*/ 	.byte	0xff
	.zero		1


	//   ....[106]....
        /*079c*/ 	.word	0x00009690
        /*07a0*/ 	.word	0x00000000
        /*07a4*/ 	.word	0x00000000
        /*07a8*/ 	.short	0x010a
        /*07aa*/ 	.byte	0xff
	.zero		1


	//   ....[107]....
        /*07ac*/ 	.word	0x000096f0
        /*07b0*/ 	.word	0x00000000
        /*07b4*/ 	.word	0x00000000
        /*07b8*/ 	.short	0x010a
        /*07ba*/ 	.byte	0xff
	.zero		1


	//   ....[108]....
        /*07bc*/ 	.word	0x00009750
        /*07c0*/ 	.word	0x00000000
        /*07c4*/ 	.word	0x000000b0
        /*07c8*/ 	.short	0x010a
        /*07ca*/ 	.byte	0xff
	.zero		1


	//   ....[109]....
        /*07cc*/ 	.word	0x000097b0
        /*07d0*/ 	.word	0x00000000
        /*07d4*/ 	.word	0x000000a8
        /*07d8*/ 	.short	0x010a
        /*07da*/ 	.byte	0xff
	.zero		1


	//   ....[110]....
        /*07dc*/ 	.word	0x00009810
        /*07e0*/ 	.word	0x00000000
        /*07e4*/ 	.word	0x00000080
        /*07e8*/ 	.short	0x010a
        /*07ea*/ 	.byte	0xff
	.zero		1


	//   ....[111]....
        /*07ec*/ 	.word	0x00009870
        /*07f0*/ 	.word	0x00000000
        /*07f4*/ 	.word	0x00000088
        /*07f8*/ 	.short	0x010a
        /*07fa*/ 	.byte	0xff
	.zero		1


	//   ....[112]....
        /*07fc*/ 	.word	0x000098d0
        /*0800*/ 	.word	0x00000000
        /*0804*/ 	.word	0x00000090
        /*0808*/ 	.short	0x010a
        /*080a*/ 	.byte	0xff
	.zero		1


	//   ....[113]....
        /*080c*/ 	.word	0x00009930
        /*0810*/ 	.word	0x00000000
        /*0814*/ 	.word	0x00000098
        /*0818*/ 	.short	0x010a
        /*081a*/ 	.byte	0xff
	.zero		1


	//   ....[114]....
        /*081c*/ 	.word	0x00009990
        /*0820*/ 	.word	0x00000000
        /*0824*/ 	.word	0x00000080
        /*0828*/ 	.short	0x010a
        /*082a*/ 	.byte	0xff
	.zero		1


	//   ....[115]....
        /*082c*/ 	.word	0x000099f0
        /*0830*/ 	.word	0x00000000
        /*0834*/ 	.word	0x00000088
        /*0838*/ 	.short	0x010a
        /*083a*/ 	.byte	0xff
	.zero		1


	//   ....[116]....
        /*083c*/ 	.word	0x00009a50
        /*0840*/ 	.word	0x00000000
        /*0844*/ 	.word	0x00000090
        /*0848*/ 	.short	0x010a
        /*084a*/ 	.byte	0xff
	.zero		1


	//   ....[117]....
        /*084c*/ 	.word	0x00009ab0
        /*0850*/ 	.word	0x00000000
        /*0854*/ 	.word	0x000000b0
        /*0858*/ 	.short	0x010a
        /*085a*/ 	.byte	0xff
	.zero		1


	//   ....[118]....
        /*085c*/ 	.word	0x00009b10
        /*0860*/ 	.word	0x00000002
        /*0864*/ 	.word	0x00000060
        /*0868*/ 	.short	0x010a
        /*086a*/ 	.byte	0xff
	.zero		1


	//   ....[119]....
        /*086c*/ 	.word	0x00009b60
        /*0870*/ 	.word	0x00000040
        /*0874*/ 	.word	0x000000c0
        /*0878*/ 	.short	0x010a
        /*087a*/ 	.byte	0xff
	.zero		1


	//   ....[120]....
        /*087c*/ 	.word	0x00009bb0
        /*0880*/ 	.word	0x00000002
        /*0884*/ 	.word	0x00000060
        /*0888*/ 	.short	0x010a
        /*088a*/ 	.byte	0xff
	.zero		1


	//   ....[121]....
        /*088c*/ 	.word	0x00009c00
        /*0890*/ 	.word	0x00000006
        /*0894*/ 	.word	0x00000060
        /*0898*/ 	.short	0x010a
        /*089a*/ 	.byte	0xff
	.zero		1


	//   ....[122]....
        /*089c*/ 	.word	0x00009c50
        /*08a0*/ 	.word	0x00000002
        /*08a4*/ 	.word	0x00000060
        /*08a8*/ 	.short	0x010a
        /*08aa*/ 	.byte	0xff
	.zero		1


	//----- nvinfo : EIATTR_NUM_MBARRIERS
	.align		4
.L_47:
        /*08ac*/ 	.byte	0x03, 0x38
        /*08ae*/ 	.short	0x001c


	//----- nvinfo : EIATTR_EXIT_INSTR_OFFSETS
	.align		4
        /*08b0*/ 	.byte	0x04, 0x1c
        /*08b2*/ 	.short	(.L_49 - .L_48)


	//   ....[0]....
.L_48:
        /*08b4*/ 	.word	0x00002b10


	//   ....[1]....
        /*08b8*/ 	.word	0x00002da0


	//   ....[2]....
        /*08bc*/ 	.word	0x00002e00


	//   ....[3]....
        /*08c0*/ 	.word	0x00003c10


	//   ....[4]....
        /*08c4*/ 	.word	0x00004d70


	//   ....[5]....
        /*08c8*/ 	.word	0x00004db0


	//   ....[6]....
        /*08cc*/ 	.word	0x00009070


	//   ....[7]....
        /*08d0*/ 	.word	0x000090f0


	//   ....[8]....
        /*08d4*/ 	.word	0x00009120


	//   ....[9]....
        /*08d8*/ 	.word	0x00009190


	//----- nvinfo : EIATTR_MAX_THREADS
	.align		4
.L_49:
        /*08dc*/ 	.byte	0x04, 0x05
        /*08de*/ 	.short	(.L_51 - .L_50)
.L_50:
        /*08e0*/ 	.word	0x00000100
        /*08e4*/ 	.word	0x00000001
        /*08e8*/ 	.word	0x00000001


	//----- nvinfo : EIATTR_CRS_STACK_SIZE
	.align		4
.L_51:
        /*08ec*/ 	.byte	0x04, 0x1e
        /*08ee*/ 	.short	(.L_53 - .L_52)
.L_52:
        /*08f0*/ 	.word	0x00000000


	//----- nvinfo : EIATTR_CBANK_PARAM_SIZE
	.align		4
.L_53:
        /*08f4*/ 	.byte	0x03, 0x19
        /*08f6*/ 	.short	0x0800


	//----- nvinfo : EIATTR_PARAM_CBANK
	.align		4
        /*08f8*/ 	.byte	0x04, 0x0a
        /*08fa*/ 	.short	(.L_55 - .L_54)
	.align		4
.L_54:
        /*08fc*/ 	.word	index@(.nv.constant0._ZN7cutlass13device_kernelINS_4conv6kernel13ConvUniversalINS1_16ConvProblemShapeILNS1_8OperatorE1ELi2EEENS1_10collective14CollectiveConvINS1_47MainloopSm100TmaUmmaWarpSpecializedImplicitGemmILS5_1ELi6ELi2ELi1ELi2EN4cute5tupleIJNSA_1CILi1EEESD_SD_EEEEENSB_IJNSC_ILi128EEESG_NSB_IJNSC_ILi64EEEEEEEEENS_10bfloat16_tESK_NSA_8TiledMMAINSA_8MMA_AtomIJNSA_20SM100_MMA_F16BF16_SSISK_SK_fLi128ELi128ELNSA_4UMMA5MajorE0ELSP_1ELNSO_7ScaleInE0ELSQ_0EEEEEENSA_6LayoutISE_NSB_IJNSC_ILi0EEESU_SU_EEEEENSB_IJNSA_10UnderscoreESX_SX_EEEEENS7_6detail27Sm100ImplicitGemmTileTraitsINSA_20SM90_TMA_LOAD_IM2COLENSA_14ComposedLayoutINSA_7SwizzleILi3ELi4ELi3EEENSA_18smem_ptr_flag_bitsILi16EEENST_INSB_IJNSC_ILi8EEESH_EEENSB_IJSH_SD_EEEEEEEvEENS11_INSA_13SM90_TMA_LOADENS13_IS15_S17_NST_INSB_IJSH_S18_EEENSB_IJSD_SH_EEEEEEEvEEEENS_8epilogue10collective18CollectiveEpilogueINS1L_23Sm100TmaWarpSpecializedILi4ELi2ELi32ELb1ELb0EEEJSJ_NSB_IJNST_ISG_SD_EENST_INSC_ILi32EEESD_EEEEESK_NSB_IJNSB_IJlllEEESD_SU_EEESK_S1V_NS1L_6fusion15FusionCallbacksIS1P_NS1W_17LinearCombinationISK_fSK_fLNS_15FloatRoundStyleE2EEESJ_S1T_JEEENSA_5SM1004TMEM4LOAD26SM100_TMEM_LOAD_32dp32b32xES12_NS13_INS14_ILi2ELi4ELi3EEES17_NST_INSB_IJS18_S1R_EEENSB_IJS1R_SD_EEEEEEENSA_39AutoVectorizingCopyWithAssumedAlignmentILi128EEENSA_21SM90_TMA_STORE_IM2COLES2A_S2C_S2C_EEEvvEEEEvNT_6ParamsE)
        /*0900*/ 	.short	0x0380
        /*0902*/ 	.short	0x0800


	//----- nvinfo : EIATTR_SW_WAR
	.align		4
.L_55:
        /*0904*/ 	.byte	0x04, 0x36
        /*0906*/ 	.short	(.L_57 - .L_56)
.L_56:
        /*0908*/ 	.word	0x00000008
.L_57:


//--------------------- .nv.callgraph             --------------------------
	.section	.nv.callgraph,"",@"SHT_CUDA_CALLGRAPH"
	.align	4
	.sectionentsize	8
	.align		4
        /*0000*/ 	.word	0x00000000
	.align		4
        /*0004*/ 	.word	0xffffffff
	.align		4
        /*0008*/ 	.word	index@(_ZN7cutlass13device_kernelINS_4conv6kernel13ConvUniversalINS1_16ConvProblemShapeILNS1_8OperatorE1ELi2EEENS1_10collective14CollectiveConvINS1_47MainloopSm100TmaUmmaWarpSpecializedImplicitGemmILS5_1ELi6ELi2ELi1ELi2EN4cute5tupleIJNSA_1CILi1EEESD_SD_EEEEENSB_IJNSC_ILi128EEESG_NSB_IJNSC_ILi64EEEEEEEEENS_10bfloat16_tESK_NSA_8TiledMMAINSA_8MMA_AtomIJNSA_20SM100_MMA_F16BF16_SSISK_SK_fLi128ELi128ELNSA_4UMMA5MajorE0ELSP_1ELNSO_7ScaleInE0ELSQ_0EEEEEENSA_6LayoutISE_NSB_IJNSC_ILi0EEESU_SU_EEEEENSB_IJNSA_10UnderscoreESX_SX_EEEEENS7_6detail27Sm100ImplicitGemmTileTraitsINSA_20SM90_TMA_LOAD_IM2COLENSA_14ComposedLayoutINSA_7SwizzleILi3ELi4ELi3EEENSA_18smem_ptr_flag_bitsILi16EEENST_INSB_IJNSC_ILi8EEESH_EEENSB_IJSH_SD_EEEEEEEvEENS11_INSA_13SM90_TMA_LOADENS13_IS15_S17_NST_INSB_IJSH_S18_EEENSB_IJSD_SH_EEEEEEEvEEEENS_8epilogue10collective18CollectiveEpilogueINS1L_23Sm100TmaWarpSpecializedILi4ELi2ELi32ELb1ELb0EEEJSJ_NSB_IJNST_ISG_SD_EENST_INSC_ILi32EEESD_EEEEESK_NSB_IJNSB_IJlllEEESD_SU_EEESK_S1V_NS1L_6fusion15FusionCallbacksIS1P_NS1W_17LinearCombinationISK_fSK_fLNS_15FloatRoundStyleE2EEESJ_S1T_JEEENSA_5SM1004TMEM4LOAD26SM100_TMEM_LOAD_32dp32b32xES12_NS13_INS14_ILi2ELi4ELi3EEES17_NST_INSB_IJS18_S1R_EEENSB_IJS1R_SD_EEEEEEENSA_39AutoVectorizingCopyWithAssumedAlignmentILi128EEENSA_21SM90_TMA_STORE_IM2COLES2A_S2C_S2C_EEEvvEEEEvNT_6ParamsE)
	.align		4
        /*000c*/ 	.word	index@(__assertfail)
	.align		4
        /*0010*/ 	.word	0x00000000
	.align		4
        /*0014*/ 	.word	0xfffffffe
	.align		4
        /*0018*/ 	.word	0x00000000
	.align		4
        /*001c*/ 	.word	0xfffffffd
	.align		4
        /*0020*/ 	.word	0x00000000
	.align		4
        /*0024*/ 	.word	0xfffffffc


//--------------------- .nv.constant4             --------------------------
	.section	.nv.constant4,"a",@progbits
	.align	8
	.align		8
.nv.constant4:
        /*0000*/ 	.dword	__assertfail
	.align		8
        /*0008*/ 	.dword	__unnamed_1
	.align		8
        /*0010*/ 	.dword	__unnamed_2
	.align		8
        /*0018*/ 	.dword	_ZN39_INTERNAL_3d7eda30_4_k_cu_f24a37f3_31594cuda3std3__45__cpo5beginE
	.align		8
        /*0020*/ 	.dword	_ZN39_INTERNAL_3d7eda30_4_k_cu_f24a37f3_31594cuda3std3__45__cpo3endE
	.align		8
        /*0028*/ 	.dword	_ZN39_INTERNAL_3d7eda30_4_k_cu_f24a37f3_31594cuda3std3__45__cpo6cbeginE
	.align		8
        /*0030*/ 	.dword	_ZN39_INTERNAL_3d7eda30_4_k_cu_f24a37f3_31594cuda3std3__45__cpo4cendE
	.align		8
        /*0038*/ 	.dword	_ZN39_INTERNAL_3d7eda30_4_k_cu_f24a37f3_31594cuda3std3__441_GLOBAL__N__3d7eda30_4_k_cu_f24a37f3_31596ignoreE
	.align		8
        /*0040*/ 	.dword	_ZN39_INTERNAL_3d7eda30_4_k_cu_f24a37f3_31594cuda3std3__419piecewise_constructE
	.align		8
        /*0048*/ 	.dword	_ZN39_INTERNAL_3d7eda30_4_k_cu_f24a37f3_31594cuda3std3__48in_placeE
	.align		8
        /*0050*/ 	.dword	_ZN39_INTERNAL_3d7eda30_4_k_cu_f24a37f3_31594cuda3std6ranges3__45__cpo4swapE
	.align		8
        /*0058*/ 	.dword	_ZN39_INTERNAL_3d7eda30_4_k_cu_f24a37f3_31594cuda3std6ranges3__45__cpo9iter_moveE
	.align		8
        /*0060*/ 	.dword	_ZN39_INTERNAL_3d7eda30_4_k_cu_f24a37f3_31594cute7productE
	.align		8
        /*0068*/ 	.dword	_ZN39_INTERNAL_3d7eda30_4_k_cu_f24a37f3_31594cute1_E
	.align		8
        /*0070*/ 	.dword	$str$27
	.align		8
        /*0078*/ 	.dword	$str$28
	.align		8
        /*0080*/ 	.dword	$str$29
	.align		8
        /*0088*/ 	.dword	$str$30


//--------------------- .text._ZN7cutlass13device_kernelINS_4conv6kernel13ConvUniversalINS1_16ConvProblemShapeILNS1_8OperatorE1ELi2EEENS1_10collective14CollectiveConvINS1_47MainloopSm100TmaUmmaWarpSpecializedImplicitGemmILS5_1ELi6ELi2ELi1ELi2EN4cute5tupleIJNSA_1CILi1EEESD_SD_EEEEENSB_IJNSC_ILi128EEESG_NSB_IJNSC_ILi64EEEEEEEEENS_10bfloat16_tESK_NSA_8TiledMMAINSA_8MMA_AtomIJNSA_20SM100_MMA_F16BF16_SSISK_SK_fLi128ELi128ELNSA_4UMMA5MajorE0ELSP_1ELNSO_7ScaleInE0ELSQ_0EEEEEENSA_6LayoutISE_NSB_IJNSC_ILi0EEESU_SU_EEEEENSB_IJNSA_10UnderscoreESX_SX_EEEEENS7_6detail27Sm100ImplicitGemmTileTraitsINSA_20SM90_TMA_LOAD_IM2COLENSA_14ComposedLayoutINSA_7SwizzleILi3ELi4ELi3EEENSA_18smem_ptr_flag_bitsILi16EEENST_INSB_IJNSC_ILi8EEESH_EEENSB_IJSH_SD_EEEEEEEvEENS11_INSA_13SM90_TMA_LOADENS13_IS15_S17_NST_INSB_IJSH_S18_EEENSB_IJSD_SH_EEEEEEEvEEEENS_8epilogue10collective18CollectiveEpilogueINS1L_23Sm100TmaWarpSpecializedILi4ELi2ELi32ELb1ELb0EEEJSJ_NSB_IJNST_ISG_SD_EENST_INSC_ILi32EEESD_EEEEESK_NSB_IJNSB_IJlllEEESD_SU_EEESK_S1V_NS1L_6fusion15FusionCallbacksIS1P_NS1W_17LinearCombinationISK_fSK_fLNS_15FloatRoundStyleE2EEESJ_S1T_JEEENSA_5SM1004TMEM4LOAD26SM100_TMEM_LOAD_32dp32b32xES12_NS13_INS14_ILi2ELi4ELi3EEES17_NST_INSB_IJS18_S1R_EEENSB_IJS1R_SD_EEEEEEENSA_39AutoVectorizingCopyWithAssumedAlignmentILi128EEENSA_21SM90_TMA_STORE_IM2COLES2A_S2C_S2C_EEEvvEEEEvNT_6ParamsE --------------------------
	.section	.text._ZN7cutlass13device_kernelINS_4conv6kernel13ConvUniversalINS1_16ConvProblemShapeILNS1_8OperatorE1ELi2EEENS1_10collective14CollectiveConvINS1_47MainloopSm100TmaUmmaWarpSpecializedImplicitGemmILS5_1ELi6ELi2ELi1ELi2EN4cute5tupleIJNSA_1CILi1EEESD_SD_EEEEENSB_IJNSC_ILi128EEESG_NSB_IJNSC_ILi64EEEEEEEEENS_10bfloat16_tESK_NSA_8TiledMMAINSA_8MMA_AtomIJNSA_20SM100_MMA_F16BF16_SSISK_SK_fLi128ELi128ELNSA_4UMMA5MajorE0ELSP_1ELNSO_7ScaleInE0ELSQ_0EEEEEENSA_6LayoutISE_NSB_IJNSC_ILi0EEESU_SU_EEEEENSB_IJNSA_10UnderscoreESX_SX_EEEEENS7_6detail27Sm100ImplicitGemmTileTraitsINSA_20SM90_TMA_LOAD_IM2COLENSA_14ComposedLayoutINSA_7SwizzleILi3ELi4ELi3EEENSA_18smem_ptr_flag_bitsILi16EEENST_INSB_IJNSC_ILi8EEESH_EEENSB_IJSH_SD_EEEEEEEvEENS11_INSA_13SM90_TMA_LOADENS13_IS15_S17_NST_INSB_IJSH_S18_EEENSB_IJSD_SH_EEEEEEEvEEEENS_8epilogue10collective18CollectiveEpilogueINS1L_23Sm100TmaWarpSpecializedILi4ELi2ELi32ELb1ELb0EEEJSJ_NSB_IJNST_ISG_SD_EENST_INSC_ILi32EEESD_EEEEESK_NSB_IJNSB_IJlllEEESD_SU_EEESK_S1V_NS1L_6fusion15FusionCallbacksIS1P_NS1W_17LinearCombinationISK_fSK_fLNS_15FloatRoundStyleE2EEESJ_S1T_JEEENSA_5SM1004TMEM4LOAD26SM100_TMEM_LOAD_32dp32b32xES12_NS13_INS14_ILi2ELi4ELi3EEES17_NST_INSB_IJS18_S1R_EEENSB_IJS1R_SD_EEEEEEENSA_39AutoVectorizingCopyWithAssumedAlignmentILi128EEENSA_21SM90_TMA_STORE_IM2COLES2A_S2C_S2C_EEEvvEEEEvNT_6ParamsE,"ax",@progbits
	.align	128
.text._ZN7cutlass13device_kernelINS_4conv6kernel13ConvUniversalINS1_16ConvProblemShapeILNS1_8OperatorE1ELi2EEENS1_10collective14CollectiveConvINS1_47MainloopSm100TmaUmmaWarpSpecializedImplicitGemmILS5_1ELi6ELi2ELi1ELi2EN4cute5tupleIJNSA_1CILi1EEESD_SD_EEEEENSB_IJNSC_ILi128EEESG_NSB_IJNSC_ILi64EEEEEEEEENS_10bfloat16_tESK_NSA_8TiledMMAINSA_8MMA_AtomIJNSA_20SM100_MMA_F16BF16_SSISK_SK_fLi128ELi128ELNSA_4UMMA5MajorE0ELSP_1ELNSO_7ScaleInE0ELSQ_0EEEEEENSA_6LayoutISE_NSB_IJNSC_ILi0EEESU_SU_EEEEENSB_IJNSA_10UnderscoreESX_SX_EEEEENS7_6detail27Sm100ImplicitGemmTileTraitsINSA_20SM90_TMA_LOAD_IM2COLENSA_14ComposedLayoutINSA_7SwizzleILi3ELi4ELi3EEENSA_18smem_ptr_flag_bitsILi16EEENST_INSB_IJNSC_ILi8EEESH_EEENSB_IJSH_SD_EEEEEEEvEENS11_INSA_13SM90_TMA_LOADENS13_IS15_S17_NST_INSB_IJSH_S18_EEENSB_IJSD_SH_EEEEEEEvEEEENS_8epilogue10collective18CollectiveEpilogueINS1L_23Sm100TmaWarpSpecializedILi4ELi2ELi32ELb1ELb0EEEJSJ_NSB_IJNST_ISG_SD_EENST_INSC_ILi32EEESD_EEEEESK_NSB_IJNSB_IJlllEEESD_SU_EEESK_S1V_NS1L_6fusion15FusionCallbacksIS1P_NS1W_17LinearCombinationISK_fSK_fLNS_15FloatRoundStyleE2EEESJ_S1T_JEEENSA_5SM1004TMEM4LOAD26SM100_TMEM_LOAD_32dp32b32xES12_NS13_INS14_ILi2ELi4ELi3EEES17_NST_INSB_IJS18_S1R_EEENSB_IJS1R_SD_EEEEEEENSA_39AutoVectorizingCopyWithAssumedAlignmentILi128EEENSA_21SM90_TMA_STORE_IM2COLES2A_S2C_S2C_EEEvvEEEEvNT_6ParamsE:
        .type           _ZN7cutlass13device_kernelINS_4conv6kernel13ConvUniversalINS1_16ConvProblemShapeILNS1_8OperatorE1ELi2EEENS1_10collective14CollectiveConvINS1_47MainloopSm100TmaUmmaWarpSpecializedImplicitGemmILS5_1ELi6ELi2ELi1ELi2EN4cute5tupleIJNSA_1CILi1EEESD_SD_EEEEENSB_IJNSC_ILi128EEESG_NSB_IJNSC_ILi64EEEEEEEEENS_10bfloat16_tESK_NSA_8TiledMMAINSA_8MMA_AtomIJNSA_20SM100_MMA_F16BF16_SSISK_SK_fLi128ELi128ELNSA_4UMMA5MajorE0ELSP_1ELNSO_7ScaleInE0ELSQ_0EEEEEENSA_6LayoutISE_NSB_IJNSC_ILi0EEESU_SU_EEEEENSB_IJNSA_10UnderscoreESX_SX_EEEEENS7_6detail27Sm100ImplicitGemmTileTraitsINSA_20SM90_TMA_LOAD_IM2COLENSA_14ComposedLayoutINSA_7SwizzleILi3ELi4ELi3EEENSA_18smem_ptr_flag_bitsILi16EEENST_INSB_IJNSC_ILi8EEESH_EEENSB_IJSH_SD_EEEEEEEvEENS11_INSA_13SM90_TMA_LOADENS13_IS15_S17_NST_INSB_IJSH_S18_EEENSB_IJSD_SH_EEEEEEEvEEEENS_8epilogue10collective18CollectiveEpilogueINS1L_23Sm100TmaWarpSpecializedILi4ELi2ELi32ELb1ELb0EEEJSJ_NSB_IJNST_ISG_SD_EENST_INSC_ILi32EEESD_EEEEESK_NSB_IJNSB_IJlllEEESD_SU_EEESK_S1V_NS1L_6fusion15FusionCallbacksIS1P_NS1W_17LinearCombinationISK_fSK_fLNS_15FloatRoundStyleE2EEESJ_S1T_JEEENSA_5SM1004TMEM4LOAD26SM100_TMEM_LOAD_32dp32b32xES12_NS13_INS14_ILi2ELi4ELi3EEES17_NST_INSB_IJS18_S1R_EEENSB_IJS1R_SD_EEEEEEENSA_39AutoVectorizingCopyWithAssumedAlignmentILi128EEENSA_21SM90_TMA_STORE_IM2COLES2A_S2C_S2C_EEEvvEEEEvNT_6ParamsE,@function
        .size           _ZN7cutlass13device_kernelINS_4conv6kernel13ConvUniversalINS1_16ConvProblemShapeILNS1_8OperatorE1ELi2EEENS1_10collective14CollectiveConvINS1_47MainloopSm100TmaUmmaWarpSpecializedImplicitGemmILS5_1ELi6ELi2ELi1ELi2EN4cute5tupleIJNSA_1CILi1EEESD_SD_EEEEENSB_IJNSC_ILi128EEESG_NSB_IJNSC_ILi64EEEEEEEEENS_10bfloat16_tESK_NSA_8TiledMMAINSA_8MMA_AtomIJNSA_20SM100_MMA_F16BF16_SSISK_SK_fLi128ELi128ELNSA_4UMMA5MajorE0ELSP_1ELNSO_7ScaleInE0ELSQ_0EEEEEENSA_6LayoutISE_NSB_IJNSC_ILi0EEESU_SU_EEEEENSB_IJNSA_10UnderscoreESX_SX_EEEEENS7_6detail27Sm100ImplicitGemmTileTraitsINSA_20SM90_TMA_LOAD_IM2COLENSA_14ComposedLayoutINSA_7SwizzleILi3ELi4ELi3EEENSA_18smem_ptr_flag_bitsILi16EEENST_INSB_IJNSC_ILi8EEESH_EEENSB_IJSH_SD_EEEEEEEvEENS11_INSA_13SM90_TMA_LOADENS13_IS15_S17_NST_INSB_IJSH_S18_EEENSB_IJSD_SH_EEEEEEEvEEEENS_8epilogue10collective18CollectiveEpilogueINS1L_23Sm100TmaWarpSpecializedILi4ELi2ELi32ELb1ELb0EEEJSJ_NSB_IJNST_ISG_SD_EENST_INSC_ILi32EEESD_EEEEESK_NSB_IJNSB_IJlllEEESD_SU_EEESK_S1V_NS1L_6fusion15FusionCallbacksIS1P_NS1W_17LinearCombinationISK_fSK_fLNS_15FloatRoundStyleE2EEESJ_S1T_JEEENSA_5SM1004TMEM4LOAD26SM100_TMEM_LOAD_32dp32b32xES12_NS13_INS14_ILi2ELi4ELi3EEES17_NST_INSB_IJS18_S1R_EEENSB_IJS1R_SD_EEEEEEENSA_39AutoVectorizingCopyWithAssumedAlignmentILi128EEENSA_21SM90_TMA_STORE_IM2COLES2A_S2C_S2C_EEEvvEEEEvNT_6ParamsE,(.L_x_172 - _ZN7cutlass13device_kernelINS_4conv6kernel13ConvUniversalINS1_16ConvProblemShapeILNS1_8OperatorE1ELi2EEENS1_10collective14CollectiveConvINS1_47MainloopSm100TmaUmmaWarpSpecializedImplicitGemmILS5_1ELi6ELi2ELi1ELi2EN4cute5tupleIJNSA_1CILi1EEESD_SD_EEEEENSB_IJNSC_ILi128EEESG_NSB_IJNSC_ILi64EEEEEEEEENS_10bfloat16_tESK_NSA_8TiledMMAINSA_8MMA_AtomIJNSA_20SM100_MMA_F16BF16_SSISK_SK_fLi128ELi128ELNSA_4UMMA5MajorE0ELSP_1ELNSO_7ScaleInE0ELSQ_0EEEEEENSA_6LayoutISE_NSB_IJNSC_ILi0EEESU_SU_EEEEENSB_IJNSA_10UnderscoreESX_SX_EEEEENS7_6detail27Sm100ImplicitGemmTileTraitsINSA_20SM90_TMA_LOAD_IM2COLENSA_14ComposedLayoutINSA_7SwizzleILi3ELi4ELi3EEENSA_18smem_ptr_flag_bitsILi16EEENST_INSB_IJNSC_ILi8EEESH_EEENSB_IJSH_SD_EEEEEEEvEENS11_INSA_13SM90_TMA_LOADENS13_IS15_S17_NST_INSB_IJSH_S18_EEENSB_IJSD_SH_EEEEEEEvEEEENS_8epilogue10collective18CollectiveEpilogueINS1L_23Sm100TmaWarpSpecializedILi4ELi2ELi32ELb1ELb0EEEJSJ_NSB_IJNST_ISG_SD_EENST_INSC_ILi32EEESD_EEEEESK_NSB_IJNSB_IJlllEEESD_SU_EEESK_S1V_NS1L_6fusion15FusionCallbacksIS1P_NS1W_17LinearCombinationISK_fSK_fLNS_15FloatRoundStyleE2EEESJ_S1T_JEEENSA_5SM1004TMEM4LOAD26SM100_TMEM_LOAD_32dp32b32xES12_NS13_INS14_ILi2ELi4ELi3EEES17_NST_INSB_IJS18_S1R_EEENSB_IJS1R_SD_EEEEEEENSA_39AutoVectorizingCopyWithAssumedAlignmentILi128EEENSA_21SM90_TMA_STORE_IM2COLES2A_S2C_S2C_EEEvvEEEEvNT_6ParamsE)
        .other          _ZN7cutlass13device_kernelINS_4conv6kernel13ConvUniversalINS1_16ConvProblemShapeILNS1_8OperatorE1ELi2EEENS1_10collective14CollectiveConvINS1_47MainloopSm100TmaUmmaWarpSpecializedImplicitGemmILS5_1ELi6ELi2ELi1ELi2EN4cute5tupleIJNSA_1CILi1EEESD_SD_EEEEENSB_IJNSC_ILi128EEESG_NSB_IJNSC_ILi64EEEEEEEEENS_10bfloat16_tESK_NSA_8TiledMMAINSA_8MMA_AtomIJNSA_20SM100_MMA_F16BF16_SSISK_SK_fLi128ELi128ELNSA_4UMMA5MajorE0ELSP_1ELNSO_7ScaleInE0ELSQ_0EEEEEENSA_6LayoutISE_NSB_IJNSC_ILi0EEESU_SU_EEEEENSB_IJNSA_10UnderscoreESX_SX_EEEEENS7_6detail27Sm100ImplicitGemmTileTraitsINSA_20SM90_TMA_LOAD_IM2COLENSA_14ComposedLayoutINSA_7SwizzleILi3ELi4ELi3EEENSA_18smem_ptr_flag_bitsILi16EEENST_INSB_IJNSC_ILi8EEESH_EEENSB_IJSH_SD_EEEEEEEvEENS11_INSA_13SM90_TMA_LOADENS13_IS15_S17_NST_INSB_IJSH_S18_EEENSB_IJSD_SH_EEEEEEEvEEEENS_8epilogue10collective18CollectiveEpilogueINS1L_23Sm100TmaWarpSpecializedILi4ELi2ELi32ELb1ELb0EEEJSJ_NSB_IJNST_ISG_SD_EENST_INSC_ILi32EEESD_EEEEESK_NSB_IJNSB_IJlllEEESD_SU_EEESK_S1V_NS1L_6fusion15FusionCallbacksIS1P_NS1W_17LinearCombinationISK_fSK_fLNS_15FloatRoundStyleE2EEESJ_S1T_JEEENSA_5SM1004TMEM4LOAD26SM100_TMEM_LOAD_32dp32b32xES12_NS13_INS14_ILi2ELi4ELi3EEES17_NST_INSB_IJS18_S1R_EEENSB_IJS1R_SD_EEEEEEENSA_39AutoVectorizingCopyWithAssumedAlignmentILi128EEENSA_21SM90_TMA_STORE_IM2COLES2A_S2C_S2C_EEEvvEEEEvNT_6ParamsE,@"STO_CUDA_ENTRY STV_DEFAULT"
_ZN7cutlass13device_kernelINS_4conv6kernel13ConvUniversalINS1_16ConvProblemShapeILNS1_8OperatorE1ELi2EEENS1_10collective14CollectiveConvINS1_47MainloopSm100TmaUmmaWarpSpecializedImplicitGemmILS5_1ELi6ELi2ELi1ELi2EN4cute5tupleIJNSA_1CILi1EEESD_SD_EEEEENSB_IJNSC_ILi128EEESG_NSB_IJNSC_ILi64EEEEEEEEENS_10bfloat16_tESK_NSA_8TiledMMAINSA_8MMA_AtomIJNSA_20SM100_MMA_F16BF16_SSISK_SK_fLi128ELi128ELNSA_4UMMA5MajorE0ELSP_1ELNSO_7ScaleInE0ELSQ_0EEEEEENSA_6LayoutISE_NSB_IJNSC_ILi0EEESU_SU_EEEEENSB_IJNSA_10UnderscoreESX_SX_EEEEENS7_6detail27Sm100ImplicitGemmTileTraitsINSA_20SM90_TMA_LOAD_IM2COLENSA_14ComposedLayoutINSA_7SwizzleILi3ELi4ELi3EEENSA_18smem_ptr_flag_bitsILi16EEENST_INSB_IJNSC_ILi8EEESH_EEENSB_IJSH_SD_EEEEEEEvEENS11_INSA_13SM90_TMA_LOADENS13_IS15_S17_NST_INSB_IJSH_S18_EEENSB_IJSD_SH_EEEEEEEvEEEENS_8epilogue10collective18CollectiveEpilogueINS1L_23Sm100TmaWarpSpecializedILi4ELi2ELi32ELb1ELb0EEEJSJ_NSB_IJNST_ISG_SD_EENST_INSC_ILi32EEESD_EEEEESK_NSB_IJNSB_IJlllEEESD_SU_EEESK_S1V_NS1L_6fusion15FusionCallbacksIS1P_NS1W_17LinearCombinationISK_fSK_fLNS_15FloatRoundStyleE2EEESJ_S1T_JEEENSA_5SM1004TMEM4LOAD26SM100_TMEM_LOAD_32dp32b32xES12_NS13_INS14_ILi2ELi4ELi3EEES17_NST_INSB_IJS18_S1R_EEENSB_IJS1R_SD_EEEEEEENSA_39AutoVectorizingCopyWithAssumedAlignmentILi128EEENSA_21SM90_TMA_STORE_IM2COLES2A_S2C_S2C_EEEvvEEEEvNT_6ParamsE:
[----:B------:R-:W1:Y:S01]  /*0000*/  LDC R1, c[0x0][0x37c] ;  /* 0x0000df00ff017b82 */ /* 0x000e620000000800 */
[----:B------:R-:W2:Y:S01]  /*0010*/  S2R R101, SR_TID.X ;  /* 0x0000000000657919 */ /* 0x000ea20000002100 */
[----:B------:R-:W3:Y:S01]  /*0020*/  LDCU.64 UR4, c[0x0][0x890] ;  /* 0x00011200ff0477ac */ /* 0x000ee20008000a00 */
[----:B-1----:R-:W-:Y:S01]  /*0030*/  VIADD R1, R1, 0xfffffff8 ;  /* 0xfffffff801017836 */ /* 0x002fe20000000000 */
[----:B------:R-:W-:Y:S02]  /*0040*/  PRMT R92, RZ, 0x7610, R92 ;  /* 0x00007610ff5c7816 */ /* 0x000fe4000000005c */
[----:B------:R-:W-:Y:S01]  /*0050*/  ELECT P5, URZ, PT ;  /* 0x0000000000ff782f */ /* 0x000fe200038a0000 */
[----:B------:R-:W1:Y:S01]  /*0060*/  LDCU.64 UR48, c[0x0][0x358] ;  /* 0x00006b00ff3077ac */ /* 0x000e620008000a00 */
[----:B---3--:R-:W-:-:S04]  /*0070*/  UISETP.NE.U32.AND UP0, UPT, UR4, URZ, UPT ;  /* 0x000000ff0400728c */ /* 0x008fc8000bf05070 */
[----:B------:R-:W-:Y:S01]  /*0080*/  UISETP.NE.AND.EX UP0, UPT, UR5, URZ, UPT, UP0 ;  /* 0x000000ff0500728c */ /* 0x000fe2000bf05300 */
[----:B--2---:R-:W-:-:S05]  /*0090*/  SHF.R.U32.HI R103, RZ, 0x5, R101 ;  /* 0x00000005ff677819 */ /* 0x004fca0000011665 */
[----:B------:R-:W2:Y:S02]  /*00a0*/  SHFL.IDX PT, R0, R103, RZ, 0x1f ;  /* 0x00001fff67007589 */ /* 0x000ea400000e0000 */
[----:B--2---:R-:W-:Y:S01]  /*00b0*/  R2UR UR8, R0 ;  /* 0x00000000000872ca */ /* 0x004fe200000e0000 */
[----:B-1----:R-:W-:-:S14]  /*00c0*/  BRA.U UP0, `(.L_x_0) ;  /* 0x00000001002c7547 */ /* 0x002fdc000b800000 */
[----:B------:R-:W1:Y:S02]  /*00d0*/  LDCU.64 UR6, c[0x0][0x888] ;  /* 0x00011100ff0677ac */ /* 0x000e640008000a00 */
[----:B-1----:R-:W-:-:S04]  /*00e0*/  UISETP.NE.U32.AND UP0, UPT, UR6, URZ, UPT ;  /* 0x000000ff0600728c */ /* 0x002fc8000bf05070 */
[----:B------:R-:W-:-:S09]  /*00f0*/  UISETP.NE.AND.EX UP0, UPT, UR7, URZ, UPT, UP0 ;  /* 0x000000ff0700728c */ /* 0x000fd2000bf05300 */
[----:B------:R-:W-:Y:S05]  /*0100*/  BRA.U !UP0, `(.L_x_1) ;  /* 0x0000000108107547 */ /* 0x000fea000b800000 */
[----:B------:R-:W1:Y:S02]  /*0110*/  LDC.64 R2, c[0x0][0x888] ;  /* 0x00022200ff027b82 */ /* 0x000e640000000a00 */
[----:B-1----:R1:W5:Y:S01]  /*0120*/  LDG.E R49, desc[UR48][R2.64] ;  /* 0x0000003002317981 */ /* 0x002362000c1e1900 */
[----:B------:R-:W-:Y:S01]  /*0130*/  HFMA2 R92, -RZ, RZ, 0, 5.9604644775390625e-08 ;  /* 0x00000001ff5c7431 */ /* 0x000fe200000001ff */
[----:B------:R-:W-:Y:S05]  /*0140*/  BRA `(.L_x_0) ;  /* 0x00000000000c7947 */ /* 0x000fea0003800000 */
.L_x_1:
[----:B------:R-:W1:Y:S01]  /*0150*/  LDCU UR6, c[0x0][0x880] ;  /* 0x00011000ff0677ac */ /* 0x000e620008000800 */
[----:B------:R-:W-:Y:S01]  /*0160*/  HFMA2 R92, -RZ, RZ, 0, 5.9604644775390625e-08 ;  /* 0x00000001ff5c7431 */ /* 0x000fe200000001ff */
[----:B-1----:R-:W-:-:S07]  /*0170*/  MOV R49, UR6 ;  /* 0x0000000600317c02 */ /* 0x002fce0008000f00 */
.L_x_0:
[----:B------:R-:W2:Y:S02]  /*0180*/  LDCU.64 UR6, c[0x0][0x8b0] ;  /* 0x00011600ff0677ac */ /* 0x000ea40008000a00 */
[----:B--2---:R-:W-:-:S04]  /*0190*/  UISETP.NE.U32.AND UP0, UPT, UR6, URZ, UPT ;  /* 0x000000ff0600728c */ /* 0x004fc8000bf05070 */
[----:B------:R-:W-:-:S09]  /*01a0*/  UISETP.NE.AND.EX UP0, UPT, UR7, URZ, UPT, UP0 ;  /* 0x000000ff0700728c */ /* 0x000fd2000bf05300 */
[----:B------:R-:W-:Y:S05]  /*01b0*/  BRA.U UP0, `(.L_x_2) ;  /* 0x0000000100247547 */ /* 0x000fea000b800000 */
[----:B------:R-:W2:Y:S02]  /*01c0*/  LDCU.64 UR6, c[0x0][0x8a8] ;  /* 0x00011500ff0677ac */ /* 0x000ea40008000a00 */
[----:B--2---:R-:W-:-:S04]  /*01d0*/  UISETP.NE.U32.AND UP0, UPT, UR6, URZ, UPT ;  /* 0x000000ff0600728c */ /* 0x004fc8000bf05070 */
[----:B------:R-:W-:-:S09]  /*01e0*/  UISETP.NE.AND.EX UP0, UPT, UR7, URZ, UPT, UP0 ;  /* 0x000000ff0700728c */ /* 0x000fd2000bf05300 */
[----:B------:R-:W-:Y:S05]  /*01f0*/  BRA.U !UP0, `(.L_x_3) ;  /* 0x00000001080c7547 */ /* 0x000fea000b800000 */
[----:B-1----:R-:W1:Y:S02]  /*0200*/  LDC.64 R2, c[0x0][0x8a8] ;  /* 0x00022a00ff027b82 */ /* 0x002e640000000a00 */
[----:B-1----:R2:W5:Y:S01]  /*0210*/  LDG.E R47, desc[UR48][R2.64] ;  /* 0x00000030022f7981 */ /* 0x002562000c1e1900 */
[----:B------:R-:W-:Y:S05]  /*0220*/  BRA `(.L_x_2) ;  /* 0x0000000000087947 */ /* 0x000fea0003800000 */
.L_x_3:
[----:B------:R-:W2:Y:S02]  /*0230*/  LDCU UR6, c[0x0][0x8a0] ;  /* 0x00011400ff0677ac */ /* 0x000ea40008000800 */
[----:B--2---:R-:W-:Y:S02]  /*0240*/  MOV R47, UR6 ;  /* 0x00000006002f7c02 */ /* 0x004fe40008000f00 */
.L_x_2:
[----:B------:R-:W-:Y:S01]  /*0250*/  IMAD.U32 R0, RZ, RZ, UR8 ;  /* 0x00000008ff007e24 */ /* 0x000fe2000f8e00ff */
[----:B------:R-:W-:Y:S04]  /*0260*/  BSSY.RECONVERGENT B0, `(.L_x_4) ;  /* 0x000000c000007945 */ /* 0x000fe80003800200 */
[C---:B------:R-:W-:Y:S02]  /*0270*/  ISETP.NE.OR P1, PT, R0.reuse, 0x1, !P5 ;  /* 0x000000010000780c */ /* 0x040fe40006f25670 */
[----:B------:R-:W-:-:S11]  /*0280*/  ISETP.NE.OR P0, PT, R0, 0x3, !P5 ;  /* 0x000000030000780c */ /* 0x000fd60006f05670 */
[----:B------:R-:W-:Y:S05]  /*0290*/  @P1 BRA `(.L_x_5) ;  /* 0x0000000000201947 */ /* 0x000fea0003800000 */
[----:B------:R-:W3:Y:S02]  /*02a0*/  LDCU.64 UR6, c[0x0][0x348] ;  /* 0x00006900ff0677ac */ /* 0x000ee40008000a00 */
[----:B---3--:R-:W-:Y:S02]  /*02b0*/  UIADD3 UR10, UP1, UPT, UR6, 0x80, URZ ;  /* 0x00000080060a7890 */ /* 0x008fe4000ff3e0ff */
[----:B------:R-:W-:Y:S02]  /*02c0*/  UIADD3 UR6, UP0, UPT, UR6, 0x180, URZ ;  /* 0x0000018006067890 */ /* 0x000fe4000ff1e0ff */
[----:B------:R-:W-:Y:S02]  /*02d0*/  UIADD3.X UR11, UPT, UPT, URZ, UR7, URZ, UP1, !UPT ;  /* 0x00000007ff0b7290 */ /* 0x000fe40008ffe4ff */
[----:B------:R-:W-:-:S07]  /*02e0*/  UIADD3.X UR7, UPT, UPT, URZ, UR7, URZ, UP0, !UPT ;  /* 0x00000007ff077290 */ /* 0x000fce00087fe4ff */
[----:B------:R3:W-:Y:S02]  /*02f0*/  UTMACCTL.PF [UR10] ;  /* 0x000000000a0079b9 */ /* 0x0007e40008040000 */
[----:B------:R3:W-:Y:S02]  /*0300*/  UTMACCTL.PF [UR6] ;  /* 0x00000000060079b9 */ /* 0x0007e40008040000 */
[----:B---3--:R-:W-:Y:S01]  /*0310*/  NOP ;  /* 0x0000000000007918 */ /* 0x008fe20000000000 */
.L_x_5:
[----:B------:R-:W-:Y:S05]  /*0320*/  BSYNC.RECONVERGENT B0 ;  /* 0x0000000000007941 */ /* 0x000fea0003800200 */
.L_x_4:
[----:B------:R-:W-:Y:S04]  /*0330*/  BSSY.RECONVERGENT B0, `(.L_x_6) ;  /* 0x000000a000007945 */ /* 0x000fe80003800200 */
        /* <DEDUP_REMOVED lines=9> */
.L_x_7:
[----:B------:R-:W-:Y:S05]  /*03d0*/  BSYNC.RECONVERGENT B0 ;  /* 0x0000000000007941 */ /* 0x000fea0003800200 */
.L_x_6:
[----:B------:R-:W3:Y:S01]  /*03e0*/  LDCU.64 UR6, c[0x0][0x888] ;  /* 0x00011100ff0677ac */ /* 0x000ee20008000a00 */
[----:B------:R-:W-:Y:S02]  /*03f0*/  UISETP.EQ.U32.AND UP1, UPT, UR4, URZ, UPT ;  /* 0x000000ff0400728c */ /* 0x000fe4000bf22070 */
[----:B------:R-:W-:Y:S02]  /*0400*/  UPLOP3.LUT UP2, UPT, UPT, UPT, UPT, 0x80, 0x8 ;  /* 0x000000000008789c */ /* 0x000fe40003f4f070 */
[----:B---3--:R-:W-:-:S04]  /*0410*/  UISETP.NE.U32.AND UP0, UPT, UR6, URZ, UPT ;  /* 0x000000ff0600728c */ /* 0x008fc8000bf05070 */
[----:B------:R-:W-:-:S04]  /*0420*/  UISETP.NE.AND.EX UP0, UPT, UR7, URZ, UPT, UP0 ;  /* 0x000000ff0700728c */ /* 0x000fc8000bf05300 */
[----:B------:R-:W-:-:S04]  /*0430*/  UISETP.EQ.OR.EX UP3, UPT, UR5, URZ, !UP0, UP1 ;  /* 0x000000ff0500728c */ /* 0x000fc8000c762710 */
[----:B------:R-:W-:-:S05]  /*0440*/  UP2UR UR53, UPR, URZ, 0x8 ;  /* 0x00000008ff357883 */ /* 0x000fca0008000000 */
[----:B------:R-:W-:Y:S07]  /*0450*/  BRA.U !UP3, `(.L_x_8) ;  /* 0x000000010b207547 */ /* 0x000fee000b800000 */
[----:B------:R-:W-:Y:S01]  /*0460*/  UISETP.NE.U32.AND UP2, UPT, UR4, URZ, UPT ;  /* 0x000000ff0400728c */ /* 0x000fe2000bf45070 */
[----:B-----5:R-:W-:Y:S01]  /*0470*/  FSETP.NEU.AND P0, PT, R49, RZ, PT ;  /* 0x000000ff3100720b */ /* 0x020fe20003f0d000 */
[----:B------:R-:W-:Y:S02]  /*0480*/  USEL UR4, URZ, 0xffffffff, UP0 ;  /* 0xffffffffff047887 */ /* 0x000fe40008000000 */
[----:B------:R-:W-:-:S10]  /*0490*/  UISETP.NE.AND.EX UP2, UPT, UR5, URZ, UPT, UP2 ;  /* 0x000000ff0500728c */ /* 0x000fd4000bf45320 */
[----:B------:R-:W-:Y:S01]  /*04a0*/  VOTEU.ANY UP1, P0 ;  /* 0x0000000000ff7886 */ /* 0x000fe20000020100 */
[----:B------:R-:W-:-:S04]  /*04b0*/  @!UP2 USEL UR4, URZ, 0xffffffff, UP1 ;  /* 0xffffffffff04a887 */ /* 0x000fc80008800000 */
[----:B------:R-:W-:-:S04]  /*04c0*/  ULOP3.LUT UR4, UR4, 0x1, URZ, 0xc0, !UPT ;  /* 0x0000000104047892 */ /* 0x000fc8000f8ec0ff */
[----:B------:R-:W-:-:S11]  /*04d0*/  UISETP.NE.U32.AND UP2, UPT, UR4, 0x1, UPT ;  /* 0x000000010400788c */ /* 0x000fd6000bf45070 */
.L_x_8:
[----:B-12---:R-:W1:Y:S01]  /*04e0*/  SHFL.IDX PT, R2, R103, RZ, 0x1f ;  /* 0x00001fff67027589 */ /* 0x006e6200000e0000 */
[----:B------:R-:W-:-:S04]  /*04f0*/  UISETP.NE.AND UP1, UPT, UR8, 0x2, UPT ;  /* 0x000000020800788c */ /* 0x000fc8000bf25270 */
[----:B------:R-:W-:Y:S01]  /*0500*/  USEL UR6, URZ, 0x1, UP1 ;  /* 0x00000001ff067887 */ /* 0x000fe20008800000 */
[----:B-1----:R-:W-:-:S13]  /*0510*/  ISETP.NE.AND P0, PT, R2, RZ, PT ;  /* 0x000000ff0200720c */ /* 0x002fda0003f05270 */
[----:B------:R-:W-:Y:S05]  /*0520*/  @P0 BRA `(.L_x_9) ;  /* 0x0000000000580947 */ /* 0x000fea0003800000 */
[----:B------:R-:W1:Y:S01]  /*0530*/  S2UR UR5, SR_CgaCtaId ;  /* 0x00000000000579c3 */ /* 0x000e620000008800 */
[----:B------:R-:W-:Y:S01]  /*0540*/  UMOV UR7, 0x400 ;  /* 0x0000040000077882 */ /* 0x000fe20000000000 */
[----:B------:R-:W-:Y:S01]  /*0550*/  UMOV UR4, 0x1 ;  /* 0x0000000100047882 */ /* 0x000fe20000000000 */
[----:B------:R-:W-:Y:S01]  /*0560*/  ELECT P0, URZ, PT ;  /* 0x0000000000ff782f */ /* 0x000fe20003800000 */
[----:B------:R-:W-:-:S04]  /*0570*/  UIADD3 UR10, UPT, UPT, -UR4, 0x100000, URZ ;  /* 0x00100000040a7890 */ /* 0x000fc8000fffe1ff */
[----:B------:R-:W-:Y:S02]  /*0580*/  USHF.L.U32 UR11, UR10, 0xb, URZ ;  /* 0x0000000b0a0b7899 */ /* 0x000fe400080006ff */
[----:B------:R-:W-:Y:S02]  /*0590*/  USHF.L.U32 UR10, UR10, 0x1, URZ ;  /* 0x000000010a0a7899 */ /* 0x000fe400080006ff */
[----:B-1----:R-:W-:Y:S01]  /*05a0*/  ULEA UR5, UR5, UR7, 0x18 ;  /* 0x0000000705057291 */ /* 0x002fe2000f8ec0ff */
[----:B------:R-:W1:Y:S11]  /*05b0*/  FENCE.VIEW.ASYNC.S ;  /* 0x00000000000073c6 */ /* 0x000e760000000000 */
[----:B-1----:R1:W2:Y:S01]  /*05c0*/  SYNCS.EXCH.64 URZ, [UR5], UR10 ;  /* 0x0000000a05ff75b2 */ /* 0x0022a20008000100 */
[----:B------:R1:W3:Y:S01]  /*05d0*/  SYNCS.EXCH.64 URZ, [UR5+0x30], UR10 ;  /* 0x0000300a05ff75b2 */ /* 0x0002e20008000100 */
[----:B------:R1:W4:Y:S01]  /*05e0*/  SYNCS.EXCH.64 URZ, [UR5+0x8], UR10 ;  /* 0x0000080a05ff75b2 */ /* 0x0003220008000100 */
[----:B------:R1:W1:Y:S01]  /*05f0*/  SYNCS.EXCH.64 URZ, [UR5+0x38], UR10 ;  /* 0x0000380a05ff75b2 */ /* 0x0002620008000100 */
        /* <DEDUP_REMOVED lines=8> */
[----:B------:R-:W-:Y:S01]  /*0680*/  NOP ;  /* 0x0000000000007918 */ /* 0x000fe20000000000 */
.L_x_9:
[----:B------:R-:W2:Y:S01]  /*0690*/  SHFL.IDX PT, R2, R103, RZ, 0x1f ;  /* 0x00001fff67027589 */ /* 0x000ea200000e0000 */
[----:B------:R-:W-:Y:S01]  /*06a0*/  NOP ;  /* 0x0000000000007918 */ /* 0x000fe20000000000 */
[----:B--2---:R-:W-:-:S13]  /*06b0*/  ISETP.NE.AND P0, PT, R2, 0x1, PT ;  /* 0x000000010200780c */ /* 0x004fda0003f05270 */
[----:B------:R-:W-:Y:S05]  /*06c0*/  @P0 BRA `(.L_x_10) ;  /* 0x0000000000580947 */ /* 0x000fea0003800000 */
[----:B------:R-:W2:Y:S01]  /*06d0*/  S2UR UR7, SR_CgaCtaId ;  /* 0x00000000000779c3 */ /* 0x000ea20000008800 */
[----:B------:R-:W-:Y:S01]  /*06e0*/  UMOV UR9, 0x400 ;  /* 0x0000040000097882 */ /* 0x000fe20000000000 */
[----:B-1----:R-:W-:Y:S01]  /*06f0*/  UMOV UR5, 0x20 ;  /* 0x0000002000057882 */ /* 0x002fe20000000000 */
[----:B------:R-:W-:Y:S01]  /*0700*/  UMOV UR4, 0x80 ;  /* 0x0000008000047882 */ /* 0x000fe20000000000 */
[----:B------:R-:W-:-:S04]  /*0710*/  UIADD3 UR10, UPT, UPT, -UR5, 0x100000, URZ ;  /* 0x00100000050a7890 */ /* 0x000fc8000fffe1ff */
[----:B------:R-:W-:Y:S02]  /*0720*/  USHF.L.U32 UR11, UR10, 0xb, URZ ;  /* 0x0000000b0a0b7899 */ /* 0x000fe400080006ff */
[----:B------:R-:W-:Y:S02]  /*0730*/  USHF.L.U32 UR10, UR10, 0x1, URZ ;  /* 0x000000010a0a7899 */ /* 0x000fe400080006ff */
[----:B------:R-:W-:-:S04]  /*0740*/  UIADD3 UR4, UPT, UPT, -UR4, 0x100000, URZ ;  /* 0x0010000004047890 */ /* 0x000fc8000fffe1ff */
[----:B------:R-:W-:Y:S02]  /*0750*/  USHF.L.U32 UR5, UR4, 0xb, URZ ;  /* 0x0000000b04057899 */ /* 0x000fe400080006ff */
[----:B------:R-:W-:Y:S01]  /*0760*/  USHF.L.U32 UR4, UR4, 0x1, URZ ;  /* 0x0000000104047899 */ /* 0x000fe200080006ff */
[----:B------:R-:W-:Y:S01]  /*0770*/  ELECT P0, URZ, PT ;  /* 0x0000000000ff782f */ /* 0x000fe20003800000 */
[----:B--2---:R-:W-:Y:S01]  /*0780*/  ULEA UR7, UR7, UR9, 0x18 ;  /* 0x0000000907077291 */ /* 0x004fe2000f8ec0ff */
[----:B------:R-:W1:Y:S11]  /*0790*/  FENCE.VIEW.ASYNC.S ;  /* 0x00000000000073c6 */ /* 0x000e760000000000 */
[----:B-1----:R2:W1:Y:S01]  /*07a0*/  SYNCS.EXCH.64 URZ, [UR7+0x60], UR10 ;  /* 0x0000600a07ff75b2 */ /* 0x0024620008000100 */
[----:B------:R2:W1:Y:S01]  /*07b0*/  SYNCS.EXCH.64 URZ, [UR7+0x80], UR4 ;  /* 0x0000800407ff75b2 */ /* 0x0004620008000100 */
[----:B------:R2:W1:Y:S01]  /*07c0*/  SYNCS.EXCH.64 URZ, [UR7+0x68], UR10 ;  /* 0x0000680a07ff75b2 */ /* 0x0004620008000100 */
[----:B------:R2:W1:Y:S01]  /*07d0*/  SYNCS.EXCH.64 URZ, [UR7+0x88], UR4 ;  /* 0x0000880407ff75b2 */ /* 0x0004620008000100 */
[----:B------:R2:W1:Y:S01]  /*07e0*/  SYNCS.EXCH.64 URZ, [UR7+0x70], UR10 ;  /* 0x0000700a07ff75b2 */ /* 0x0004620008000100 */
[----:B------:R2:W1:Y:S01]  /*07f0*/  SYNCS.EXCH.64 URZ, [UR7+0x90], UR4 ;  /* 0x0000900407ff75b2 */ /* 0x0004620008000100 */
[----:B------:R2:W1:Y:S01]  /*0800*/  SYNCS.EXCH.64 URZ, [UR7+0x78], UR10 ;  /* 0x0000780a07ff75b2 */ /* 0x0004620008000100 */
[----:B------:R2:W1:Y:S02]  /*0810*/  SYNCS.EXCH.64 URZ, [UR7+0x98], UR4 ;  /* 0x0000980407ff75b2 */ /* 0x0004640008000100 */
[----:B--2---:R-:W-:Y:S01]  /*0820*/  NOP ;  /* 0x0000000000007918 */ /* 0x004fe20000000000 */
.L_x_10:
[----:B------:R-:W2:Y:S01]  /*0830*/  SHFL.IDX PT, R2, R103, RZ, 0x1f ;  /* 0x00001fff67027589 */ /* 0x000ea200000e0000 */
[----:B------:R-:W-:Y:S01]  /*0840*/  NOP ;  /* 0x0000000000007918 */ /* 0x000fe20000000000 */
[----:B--2---:R-:W-:-:S13]  /*0850*/  ISETP.NE.AND P0, PT, R2, 0x3, PT ;  /* 0x000000030200780c */ /* 0x004fda0003f05270 */
[----:B------:R-:W-:Y:S05]  /*0860*/  @P0 BRA `(.L_x_11) ;  /* 0x0000000000300947 */ /* 0x000fea0003800000 */
[----:B-1----:R-:W1:Y:S01]  /*0870*/  S2UR UR5, SR_CgaCtaId ;  /* 0x00000000000579c3 */ /* 0x002e620000008800 */
        /* <DEDUP_REMOVED lines=8> */
[----:B-1----:R2:W1:Y:S01]  /*0900*/  SYNCS.EXCH.64 URZ, [UR5+0xa0], UR10 ;  /* 0x0000a00a05ff75b2 */ /* 0x0024620008000100 */
[----:B------:R2:W1:Y:S02]  /*0910*/  SYNCS.EXCH.64 URZ, [UR5+0xa8], UR10 ;  /* 0x0000a80a05ff75b2 */ /* 0x0004640008000100 */
[----:B--2---:R-:W-:Y:S01]  /*0920*/  NOP ;  /* 0x0000000000007918 */ /* 0x004fe20000000000 */
.L_x_11:
[----:B------:R-:W2:Y:S01]  /*0930*/  SHFL.IDX PT, R2, R103, RZ, 0x1f ;  /* 0x00001fff67027589 */ /* 0x000ea200000e0000 */
[----:B------:R-:W-:Y:S01]  /*0940*/  NOP ;  /* 0x0000000000007918 */ /* 0x000fe20000000000 */
[----:B--2---:R-:W-:-:S13]  /*0950*/  ISETP.NE.AND P0, PT, R2, 0x4, PT ;  /* 0x000000040200780c */ /* 0x004fda0003f05270 */
[----:B------:R-:W-:Y:S05]  /*0960*/  @P0 BRA `(.L_x_12) ;  /* 0x0000000000440947 */ /* 0x000fea0003800000 */
[----:B-1----:R-:W1:Y:S01]  /*0970*/  S2UR UR5, SR_CgaCtaId ;  /* 0x00000000000579c3 */ /* 0x002e620000008800 */
[----:B------:R-:W-:Y:S01]  /*0980*/  UMOV UR9, 0x100 ;  /* 0x0000010000097882 */ /* 0x000fe20000000000 */
[----:B------:R-:W-:Y:S01]  /*0990*/  UMOV UR7, 0x400 ;  /* 0x0000040000077882 */ /* 0x000fe20000000000 */
[----:B------:R-:W-:Y:S01]  /*09a0*/  USEL UR9, UR9, 0xe0, UP2 ;  /* 0x000000e009097887 */ /* 0x000fe20009000000 */
[----:B------:R-:W-:Y:S01]  /*09b0*/  UMOV UR4, 0x1 ;  /* 0x0000000100047882 */ /* 0x000fe20000000000 */
[----:B------:R-:W-:Y:S01]  /*09c0*/  ELECT P0, URZ, PT ;  /* 0x0000000000ff782f */ /* 0x000fe20003800000 */
[----:B------:R-:W-:-:S04]  /*09d0*/  UIADD3 UR10, UPT, UPT, -UR4, 0x100000, URZ ;  /* 0x00100000040a7890 */ /* 0x000fc8000fffe1ff */
[----:B------:R-:W-:Y:S02]  /*09e0*/  USHF.L.U32 UR11, UR10, 0xb, URZ ;  /* 0x0000000b0a0b7899 */ /* 0x000fe400080006ff */
[----:B------:R-:W-:Y:S02]  /*09f0*/  USHF.L.U32 UR10, UR10, 0x1, URZ ;  /* 0x000000010a0a7899 */ /* 0x000fe400080006ff */
        /* <DEDUP_REMOVED lines=8> */
.L_x_12:
        /* <DEDUP_REMOVED lines=20> */
[----:B------:R2:W1:Y:S02]  /*0bc0*/  SYNCS.EXCH.64 URZ, [UR7+0xd8], UR4 ;  /* 0x0000d80407ff75b2 */ /* 0x0004640008000100 */
[----:B--2---:R-:W-:Y:S01]  /*0bd0*/  NOP ;  /* 0x0000000000007918 */ /* 0x004fe20000000000 */
.L_x_13:
[----:B-1----:R-:W1:Y:S01]  /*0be0*/  S2UR UR5, SR_CTAID.X ;  /* 0x00000000000579c3 */ /* 0x002e620000002500 */
[----:B------:R-:W-:-:S05]  /*0bf0*/  CS2R.32 R91, SR_CgaSize ;  /* 0x00000000005b7805 */ /* 0x000fca0000008a00 */
[----:B------:R-:W-:-:S05]  /*0c00*/  IMAD R91, R91, -0xa0, RZ ;  /* 0xffffff605b5b7824 */ /* 0x000fca00078e02ff */
[----:B------:R-:W-:-:S14]  /*0c10*/  R2UR UR9, R91 ;  /* 0x000000005b0972ca */ /* 0x000fdc00000e0000 */
[----:B------:R-:W2:Y:S01]  /*0c20*/  LDCU UR9, c[0x0][UR9+0x2b0] ;  /* 0x00005600090977ac */ /* 0x000ea20008000800 */
[----:B------:R-:W-:Y:S01]  /*0c30*/  NOP ;  /* 0x0000000000007918 */ /* 0x000fe20000000000 */
[----:B------:R-:W-:-:S05]  /*0c40*/  CS2R.32 R91, SR_CgaSize ;  /* 0x00000000005b7805 */ /* 0x000fca0000008a00 */
[----:B------:R-:W-:-:S05]  /*0c50*/  IMAD R91, R91, -0xa0, RZ ;  /* 0xffffff605b5b7824 */ /* 0x000fca00078e02ff */
[----:B------:R-:W-:-:S14]  /*0c60*/  R2UR UR7, R91 ;  /* 0x000000005b0772ca */ /* 0x000fdc00000e0000 */
[----:B------:R-:W3:Y:S01]  /*0c70*/  LDCU UR7, c[0x0][UR7+0x2b4] ;  /* 0x00005680070777ac */ /* 0x000ee20008000800 */
[----:B------:R-:W4:Y:S08]  /*0c80*/  S2UR UR4, SR_CTAID.Y ;  /* 0x00000000000479c3 */ /* 0x000f300000002600 */
[----:B------:R-:W3:Y:S01]  /*0c90*/  LDC R10, c[0x0][0xb24] ;  /* 0x0002c900ff0a7b82 */ /* 0x000ee20000000800 */
[----:B-1----:R-:W-:-:S02]  /*0ca0*/  I2FP.F32.U32 R91, UR5 ;  /* 0x00000005005b7c45 */ /* 0x002fc40008201000 */
[----:B------:R-:W-:-:S05]  /*0cb0*/  CS2R.32 R3, SR_CgaSize ;  /* 0x0000000000037805 */ /* 0x000fca0000008a00 */
[----:B------:R-:W-:-:S06]  /*0cc0*/  IMAD R3, R3, -0xa0, RZ ;  /* 0xffffff6003037824 */ /* 0x000fcc00078e02ff */
[----:B------:R-:W1:Y:S01]  /*0cd0*/  LDC R3, c[0x0][R3+0x2a0] ;  /* 0x0000a80003037b82 */ /* 0x000e620000000800 */
[----:B------:R-:W-:Y:S01]  /*0ce0*/  MOV R17, UR5 ;  /* 0x0000000500117c02 */ /* 0x000fe20008000f00 */
[----:B--2---:R-:W-:Y:S01]  /*0cf0*/  FMUL R91, R91, UR9 ;  /* 0x000000095b5b7c20 */ /* 0x004fe20008400000 */
[----:B----4-:R-:W-:Y:S02]  /*0d00*/  I2FP.F32.U32 R90, UR4 ;  /* 0x00000004005a7c45 */ /* 0x010fe40008201000 */
[----:B------:R-:W-:-:S05]  /*0d10*/  CS2R.32 R2, SR_CgaSize ;  /* 0x0000000000027805 */ /* 0x000fca0000008a00 */
[----:B------:R-:W-:-:S06]  /*0d20*/  IMAD R2, R2, -0xa0, RZ ;  /* 0xffffff6002027824 */ /* 0x000fcc00078e02ff */
[----:B------:R-:W2:Y:S01]  /*0d30*/  LDC R2, c[0x0][R2+0x2a4] ;  /* 0x0000a90002027b82 */ /* 0x000ea20000000800 */
[----:B------:R-:W-:Y:S01]  /*0d40*/  MOV R14, UR4 ;  /* 0x00000004000e7c02 */ /* 0x000fe20008000f00 */
[----:B------:R-:W4:Y:S01]  /*0d50*/  F2I.U32.TRUNC.NTZ R91, R91 ;  /* 0x0000005b005b7305 */ /* 0x000f22000020f000 */
[----:B---3--:R-:W-:-:S05]  /*0d60*/  FMUL R90, R90, UR7 ;  /* 0x000000075a5a7c20 */ /* 0x008fca0008400000 */
[----:B------:R-:W-:Y:S01]  /*0d70*/  BAR.SYNC.DEFER_BLOCKING 0x0 ;  /* 0x0000000000007b1d */ /* 0x000fe20000010000 */
[----:B------:R-:W-:-:S05]  /*0d80*/  ISETP.GE.AND P0, PT, R10, 0x1, PT ;  /* 0x000000010a00780c */ /* 0x000fca0003f06270 */
[----:B------:R-:W3:Y:S02]  /*0d90*/  F2I.U32.TRUNC.NTZ R90, R90 ;  /* 0x0000005a005a7305 */ /* 0x000ee4000020f000 */
[----:B------:R-:W2:Y:S01]  /*0da0*/  S2UR UR57, SR_CTAID.Z ;  /* 0x00000000003979c3 */ /* 0x000ea20000002700 */
[----:B----4-:R-:W-:-:S05]  /*0db0*/  IADD3 R91, PT, PT, -R91, RZ, RZ ;  /* 0x000000ff5b5b7210 */ /* 0x010fca0007ffe1ff */
[----:B-1----:R-:W-:Y:S01]  /*0dc0*/  IMAD R91, R3, R91, UR5 ;  /* 0x00000005035b7e24 */ /* 0x002fe2000f8e025b */
[----:B---3--:R-:W-:-:S05]  /*0dd0*/  IADD3 R90, PT, PT, -R90, RZ, RZ ;  /* 0x000000ff5a5a7210 */ /* 0x008fca0007ffe1ff */
[----:B--2---:R-:W-:Y:S01]  /*0de0*/  IMAD R90, R2, R90, UR4 ;  /* 0x00000004025a7e24 */ /* 0x004fe2000f8e025a */
[----:B------:R-:W-:Y:S06]  /*0df0*/  @!P0 BRA `(.L_x_14) ;  /* 0x0000000000b88947 */ /* 0x000fec0003800000 */
[----:B------:R-:W1:Y:S01]  /*0e00*/  LDC.64 R4, c[0x0][0xb18] ;  /* 0x0002c600ff047b82 */ /* 0x000e620000000a00 */
[----:B------:R-:W-:-:S07]  /*0e10*/  ISETP.NE.AND P0, PT, R10, 0x1, PT ;  /* 0x000000010a00780c */ /* 0x000fce0003f05270 */
[----:B------:R-:W2:Y:S08]  /*0e20*/  LDC R9, c[0x0][0xb0c] ;  /* 0x0002c300ff097b82 */ /* 0x000eb00000000800 */
[----:B------:R-:W3:Y:S08]  /*0e30*/  LDC R12, c[0x0][0x370] ;  /* 0x0000dc00ff0c7b82 */ /* 0x000ef00000000800 */
[----:B------:R-:W4:Y:S01]  /*0e40*/  LDC R11, c[0x0][0x374] ;  /* 0x0000dd00ff0b7b82 */ /* 0x000f220000000800 */
[----:B-1----:R-:W-:-:S07]  /*0e50*/  ISETP.NE.AND P1, PT, R4, 0x1, PT ;  /* 0x000000010400780c */ /* 0x002fce0003f25270 */
[----:B------:R-:W3:Y:S01]  /*0e60*/  LDC.64 R6, c[0x0][0xb10] ;  /* 0x0002c400ff067b82 */ /* 0x000ee20000000a00 */
[----:B--2---:R-:W-:-:S07]  /*0e70*/  ISETP.NE.AND P2, PT, R9, 0x1, PT ;  /* 0x000000010900780c */ /* 0x004fce0003f45270 */
[----:B------:R-:W1:Y:S08]  /*0e80*/  LDC R8, c[0x0][0xb20] ;  /* 0x0002c800ff087b82 */ /* 0x000e700000000800 */
[----:B------:R-:W2:Y:S01]  /*0e90*/  LDC.64 R2, c[0x0][0xb28] ;  /* 0x0002ca00ff027b82 */ /* 0x000ea20000000a00 */
[----:B----4-:R-:W-:-:S04]  /*0ea0*/  IMAD.HI.U32 R13, R11, R5, RZ ;  /* 0x000000050b0d7227 */ /* 0x010fc800078e00ff */
[----:B------:R-:W-:-:S04]  /*0eb0*/  IMAD.HI.U32 R5, R14, R5, RZ ;  /* 0x000000050e057227 */ /* 0x000fc800078e00ff */
[----:B---3--:R-:W-:-:S05]  /*0ec0*/  IMAD.HI.U32 R15, R12, R6, RZ ;  /* 0x000000060c0f7227 */ /* 0x008fca00078e00ff */
[-C--:B------:R-:W-:Y:S01]  /*0ed0*/  @P2 SHF.R.U32.HI R12, RZ, R7.reuse, R15 ;  /* 0x00000007ff0c2219 */ /* 0x080fe2000001160f */
[----:B------:R-:W-:Y:S01]  /*0ee0*/  IMAD.HI.U32 R15, R17, R6, RZ ;  /* 0x00000006110f7227 */ /* 0x000fe200078e00ff */
[-C--:B-1----:R-:W-:Y:S02]  /*0ef0*/  @P1 SHF.R.U32.HI R11, RZ, R8.reuse, R13 ;  /* 0x00000008ff0b1219 */ /* 0x082fe4000001160d */
[----:B------:R-:W-:Y:S02]  /*0f00*/  SHF.R.U32.HI R5, RZ, R8, R5 ;  /* 0x00000008ff057219 */ /* 0x000fe40000011605 */
[----:B------:R-:W-:Y:S02]  /*0f10*/  SHF.R.U32.HI R15, RZ, R7, R15 ;  /* 0x00000007ff0f7219 */ /* 0x000fe4000001160f */
[----:B------:R-:W-:Y:S01]  /*0f20*/  SEL R5, R14, R5, !P1 ;  /* 0x000000050e057207 */ /* 0x000fe20004800000 */
[----:B--2---:R-:W-:Y:S01]  /*0f30*/  IMAD.HI.U32 R13, R11, R2, RZ ;  /* 0x000000020b0d7227 */ /* 0x004fe200078e00ff */
[----:B------:R-:W-:-:S03]  /*0f40*/  SEL R15, R17, R15, !P2 ;  /* 0x0000000f110f7207 */ /* 0x000fc60005000000 */
[----:B------:R-:W-:Y:S01]  /*0f50*/  IMAD.HI.U32 R6, R12, R2, RZ ;  /* 0x000000020c067227 */ /* 0x000fe200078e00ff */
[----:B------:R-:W-:-:S04]  /*0f60*/  @P0 SHF.R.U32.HI R11, RZ, R3, R13 ;  /* 0x00000003ff0b0219 */ /* 0x000fc8000001160d */
[----:B------:R-:W-:Y:S01]  /*0f70*/  @P0 SHF.R.U32.HI R12, RZ, R3, R6 ;  /* 0x00000003ff0c0219 */ /* 0x000fe20000011606 */
[----:B------:R-:W-:-:S04]  /*0f80*/  IMAD R11, R11, R10, RZ ;  /* 0x0000000a0b0b7224 */ /* 0x000fc800078e02ff */
[----:B------:R-:W-:Y:S01]  /*0f90*/  IMAD R6, R12, R10, RZ ;  /* 0x0000000a0c067224 */ /* 0x000fe200078e02ff */
[----:B------:R-:W-:-:S04]  /*0fa0*/  ISETP.GE.AND P1, PT, R5, R11, PT ;  /* 0x0000000b0500720c */ /* 0x000fc80003f26270 */
[----:B------:R-:W-:Y:S01]  /*0fb0*/  ISETP.GE.OR P1, PT, R15, R6, P1 ;  /* 0x000000060f00720c */ /* 0x000fe20000f26670 */
[----:B------:R-:W-:-:S05]  /*0fc0*/  IMAD.HI.U32 R6, R5, R2, RZ ;  /* 0x0000000205067227 */ /* 0x000fca00078e00ff */
[----:B------:R-:W-:-:S04]  /*0fd0*/  SHF.R.U32.HI R6, RZ, R3, R6 ;  /* 0x00000003ff067219 */ /* 0x000fc80000011606 */
[----:B------:R-:W-:-:S03]  /*0fe0*/  SEL R6, R5, R6, !P0 ;  /* 0x0000000605067207 */ /* 0x000fc60004000000 */
[----:B------:R-:W-:Y:S01]  /*0ff0*/  @!P1 IMAD.HI.U32 R7, R15, R2, RZ ;  /* 0x000000020f079227 */ /* 0x000fe200078e00ff */
[----:B------:R-:W-:-:S04]  /*1000*/  IADD3 R2, PT, PT, -R6, RZ, RZ ;  /* 0x000000ff06027210 */ /* 0x000fc80007ffe1ff */
[----:B------:R-:W-:Y:S01]  /*1010*/  @!P1 SHF.R.U32.HI R3, RZ, R3, R7 ;  /* 0x00000003ff039219 */ /* 0x000fe20000011607 */
[----:B------:R-:W-:Y:S01]  /*1020*/  IMAD R2, R10, R2, R5 ;  /* 0x000000020a027224 */ /* 0x000fe200078e0205 */
[----:B------:R-:W-:Y:S02]  /*1030*/  IADD3 R7, PT, PT, -R5, RZ, RZ ;  /* 0x000000ff05077210 */ /* 0x000fe40007ffe1ff */
[----:B------:R-:W-:-:S03]  /*1040*/  @!P1 SEL R3, R15, R3, !P0 ;  /* 0x000000030f039207 */ /* 0x000fc60004000000 */
[----:B------:R-:W-:Y:S02]  /*1050*/  IMAD R7, R4, R7, R14 ;  /* 0x0000000704077224 */ /* 0x000fe400078e020e */
[--C-:B------:R-:W-:Y:S02]  /*1060*/  @!P1 IMAD.IADD R6, R6, 0x1, -R3.reuse ;  /* 0x0000000106069824 */ /* 0x100fe400078e0a03 */
[----:B------:R-:W-:Y:S01]  /*1070*/  @!P1 IMAD R3, R2, R12, R3 ;  /* 0x0000000c02039224 */ /* 0x000fe200078e0203 */
[----:B------:R-:W-:Y:S01]  /*1080*/  IADD3 R2, PT, PT, -R15, RZ, RZ ;  /* 0x000000ff0f027210 */ /* 0x000fe20007ffe1ff */
[----:B------:R-:W-:Y:S02]  /*1090*/  @!P1 IMAD R5, R6, R10, R15 ;  /* 0x0000000a06059224 */ /* 0x000fe400078e020f */
[----:B------:R-:W-:Y:S02]  /*10a0*/  @!P1 IMAD.MOV.U32 R15, RZ, RZ, R3 ;  /* 0x000000ffff0f9224 */ /* 0x000fe400078e0003 */
[----:B------:R-:W-:-:S02]  /*10b0*/  IMAD R2, R9, R2, R17 ;  /* 0x0000000209027224 */ /* 0x000fc400078e0211 */
[----:B------:R-:W-:Y:S02]  /*10c0*/  IMAD R14, R5, R4, R7 ;  /* 0x00000004050e7224 */ /* 0x000fe400078e0207 */
[----:B------:R-:W-:Y:S02]  /*10d0*/  IMAD R17, R15, R9, R2 ;  /* 0x000000090f117224 */ /* 0x000fe400078e0202 */
.L_x_14:
[----:B------:R-:W1:Y:S01]  /*10e0*/  LDCU UR4, c[0x0][0xb30] ;  /* 0x00016600ff0477ac */ /* 0x000e620008000800 */
[----:B------:R-:W2:Y:S08]  /*10f0*/  S2UR UR45, SR_CgaCtaId ;  /* 0x00000000002d79c3 */ /* 0x000eb00000008800 */
[----:B------:R-:W3:Y:S01]  /*1100*/  LDC R40, c[0x0][0xb24] ;  /* 0x0002c900ff287b82 */ /* 0x000ee20000000800 */
[----:B-1----:R-:W-:-:S09]  /*1110*/  UISETP.NE.AND UP1, UPT, UR4, 0x1, UPT ;  /* 0x000000010400788c */ /* 0x002fd2000bf25270 */
[----:B--2---:R-:W-:Y:S05]  /*1120*/  BRA.U UP1, `(.L_x_15) ;  /* 0x0000000101407547 */ /* 0x004fea000b800000 */
[----:B------:R-:W1:Y:S08]  /*1130*/  LDC.64 R4, c[0x0][0xb10] ;  /* 0x0002c400ff047b82 */ /* 0x000e700000000a00 */
[----:B------:R-:W2:Y:S08]  /*1140*/  LDC.64 R2, c[0x0][0xb18] ;  /* 0x0002c600ff027b82 */ /* 0x000eb00000000a00 */
[----:B------:R-:W4:Y:S08]  /*1150*/  LDC R6, c[0x0][0xb20] ;  /* 0x0002c800ff067b82 */ /* 0x000f300000000800 */
[----:B------:R-:W3:Y:S01]  /*1160*/  LDC R7, c[0x0][0xb0c] ;  /* 0x0002c300ff077b82 */ /* 0x000ee20000000800 */
[----:B-1----:R-:W-:-:S05]  /*1170*/  IMAD.HI.U32 R4, R17, R4, RZ ;  /* 0x0000000411047227 */ /* 0x002fca00078e00ff */
[----:B------:R-:W-:Y:S01]  /*1180*/  SHF.R.U32.HI R4, RZ, R5, R4 ;  /* 0x00000005ff047219 */ /* 0x000fe20000011604 */
[----:B--2---:R-:W-:Y:S01]  /*1190*/  IMAD.HI.U32 R3, R14, R3, RZ ;  /* 0x000000030e037227 */ /* 0x004fe200078e00ff */
[----:B------:R-:W-:-:S04]  /*11a0*/  ISETP.NE.AND P0, PT, R2, 0x1, PT ;  /* 0x000000010200780c */ /* 0x000fc80003f05270 */
[----:B----4-:R-:W-:-:S04]  /*11b0*/  SHF.R.U32.HI R3, RZ, R6, R3 ;  /* 0x00000006ff037219 */ /* 0x010fc80000011603 */
[----:B------:R-:W-:Y:S02]  /*11c0*/  SEL R3, R14, R3, !P0 ;  /* 0x000000030e037207 */ /* 0x000fe40004000000 */
[----:B---3--:R-:W-:-:S04]  /*11d0*/  ISETP.NE.AND P1, PT, R7, 0x1, PT ;  /* 0x000000010700780c */ /* 0x008fc80003f25270 */
[----:B------:R-:W-:-:S05]  /*11e0*/  SEL R4, R17, R4, !P1 ;  /* 0x0000000411047207 */ /* 0x000fca0004800000 */
[----:B------:R-:W-:Y:S02]  /*11f0*/  IMAD.IADD R5, R3, 0x1, -R4 ;  /* 0x0000000103057824 */ /* 0x000fe400078e0a04 */
[----:B------:R-:W-:Y:S02]  /*1200*/  IMAD.IADD R3, R4, 0x1, -R3 ;  /* 0x0000000104037824 */ /* 0x000fe400078e0a03 */
[----:B------:R-:W-:Y:S02]  /*1210*/  IMAD R17, R5, R7, R17 ;  /* 0x0000000705117224 */ /* 0x000fe400078e0211 */
[----:B------:R-:W-:-:S07]  /*1220*/  IMAD R14, R3, R2, R14 ;  /* 0x00000002030e7224 */ /* 0x000fce00078e020e */
.L_x_15:
[----:B------:R-:W-:Y:S01]  /*1230*/  BAR.SYNC.DEFER_BLOCKING 0x0 ;  /* 0x0000000000007b1d */ /* 0x000fe20000010000 */
[----:B------:R-:W-:Y:S01]  /*1240*/  UISETP.NE.AND UP1, UPT, UR8, 0x2, UPT ;  /* 0x000000020800788c */ /* 0x000fe2000bf25270 */
[----:B------:R-:W-:Y:S02]  /*1250*/  ISETP.NE.OR P5, PT, R0, 0x2, !P5 ;  /* 0x000000020000780c */ /* 0x000fe40006fa5670 */
[----:B------:R-:W-:-:S06]  /*1260*/  LOP3.LUT R2, R101, 0x1f, RZ, 0xc0, !PT ;  /* 0x0000001f65027812 */ /* 0x000fcc00078ec0ff */
[----:B------:R-:W-:Y:S05]  /*1270*/  BRA.U UP1, `(.L_x_16) ;  /* 0x00000019012c7547 */ /* 0x000fea000b800000 */
[----:B------:R-:W1:Y:S01]  /*1280*/  LDCU UR6, c[0x0][0x388] ;  /* 0x00007100ff0677ac */ /* 0x000e620008000800 */
[----:B------:R-:W2:Y:S01]  /*1290*/  LDC R10, c[0x0][0x370] ;  /* 0x0000dc00ff0a7b82 */ /* 0x000ea20000000800 */
[----:B------:R-:W-:Y:S01]  /*12a0*/  PLOP3.LUT P0, PT, PT, PT, UP2, 0x80, 0x8 ;  /* 0x000000000008781c */ /* 0x000fe20003f0f028 */
[----:B------:R-:W-:Y:S01]  /*12b0*/  IMAD.MOV.U32 R13, RZ, RZ, RZ ;  /* 0x000000ffff0d7224 */ /* 0x000fe200078e00ff */
[----:B------:R-:W4:Y:S01]  /*12c0*/  LDCU UR4, c[0x0][0x38c] ;  /* 0x00007180ff0477ac */ /* 0x000f220008000800 */
[----:B------:R-:W-:Y:S02]  /*12d0*/  ISETP.EQ.OR P4, PT, R2, RZ, P5 ;  /* 0x000000ff0200720c */ /* 0x000fe40002f82670 */
[----:B------:R-:W-:Y:S01]  /*12e0*/  PLOP3.LUT P0, PT, P0, PT, PT, 0x8, 0x80 ;  /* 0x000000000080781c */ /* 0x000fe2000070e170 */
[----:B------:R-:W3:Y:S01]  /*12f0*/  LDCU UR41, c[0x0][0x390] ;  /* 0x00007200ff2977ac */ /* 0x000ee20008000800 */
[----:B------:R-:W2:Y:S01]  /*1300*/  LDC R0, c[0x0][0x374] ;  /* 0x0000dd00ff007b82 */ /* 0x000ea20000000800 */
[----:B------:R-:W2:Y:S01]  /*1310*/  LDCU.64 UR42, c[0x0][0x348] ;  /* 0x00006900ff2a77ac */ /* 0x000ea20008000a00 */
[----:B------:R-:W-:Y:S01]  /*1320*/  UMOV UR39, 0x1 ;  /* 0x0000000100277882 */ /* 0x000fe20000000000 */
[----:B------:R-:W-:Y:S01]  /*1330*/  UMOV UR38, URZ ;  /* 0x000000ff00267c82 */ /* 0x000fe20008000000 */
[----:B-1----:R-:W-:Y:S01]  /*1340*/  UIADD3 UR6, UPT, UPT, UR6, 0x3f, URZ ;  /* 0x0000003f06067890 */ /* 0x002fe2000fffe0ff */
[----:B------:R-:W-:Y:S01]  /*1350*/  UMOV UR28, URZ ;  /* 0x000000ff001c7c82 */ /* 0x000fe20008000000 */
[----:B------:R-:W-:-:S02]  /*1360*/  UMOV UR31, URZ ;  /* 0x000000ff001f7c82 */ /* 0x000fc40008000000 */
[----:B------:R-:W-:-:S04]  /*1370*/  USHF.R.S32.HI UR5, URZ, 0x1f, UR6 ;  /* 0x0000001fff057899 */ /* 0x000fc80008011406 */
[----:B------:R-:W-:-:S04]  /*1380*/  ULEA.HI UR5, UR5, UR6, URZ, 0x6 ;  /* 0x0000000605057291 */ /* 0x000fc8000f8f30ff */
[----:B------:R-:W-:-:S04]  /*1390*/  USHF.R.S32.HI UR5, URZ, 0x6, UR5 ;  /* 0x00000006ff057899 */ /* 0x000fc80008011405 */
[----:B----4-:R-:W-:-:S04]  /*13a0*/  UIMAD UR4, UR5, UR4, URZ ;  /* 0x00000004050472a4 */ /* 0x010fc8000f8e02ff */
[----:B---3--:R-:W-:-:S04]  /*13b0*/  UIMAD UR41, UR4, UR41, URZ ;  /* 0x00000029042972a4 */ /* 0x008fc8000f8e02ff */
[----:B------:R-:W-:Y:S02]  /*13c0*/  UISETP.NE.AND UP1, UPT, UR41, URZ, UPT ;  /* 0x000000ff2900728c */ /* 0x000fe4000bf25270 */
[----:B------:R-:W-:-:S04]  /*13d0*/  UISETP.LT.U32.AND UP0, UPT, UR41, 0x6, UPT ;  /* 0x000000062900788c */ /* 0x000fc8000bf01070 */
[----:B------:R-:W-:-:S04]  /*13e0*/  USEL UR40, UR41, 0x6, UP0 ;  /* 0x0000000629287887 */ /* 0x000fc80008000000 */
[----:B------:R-:W-:Y:S02]  /*13f0*/  UIADD3 UR23, UPT, UPT, UR40, -0x1, URZ ;  /* 0xffffffff28177890 */ /* 0x000fe4000fffe0ff */
[----:B------:R-:W-:Y:S02]  /*1400*/  @!UP1 UIADD3 UR23, UPT, UPT, UR40, URZ, URZ ;  /* 0x000000ff28179290 */ /* 0x000fe4000fffe0ff */
[----:B------:R-:W-:Y:S02]  /*1410*/  UIADD3 UR40, UPT, UPT, UR41, -UR40, URZ ;  /* 0x8000002829287290 */ /* 0x000fe4000fffe0ff */
[----:B--2---:R-:W-:-:S12]  /*1420*/  UIADD3 UR23, UPT, UPT, UR23, 0x1, URZ ;  /* 0x0000000117177890 */ /* 0x004fd8000fffe0ff */
.L_x_32:
[----:B------:R-:W1:Y:S01]  /*1430*/  S2UR UR22, SR_CgaCtaId ;  /* 0x00000000001679c3 */ /* 0x000e620000008800 */
[----:B------:R-:W-:Y:S01]  /*1440*/  UMOV UR4, 0x400 ;  /* 0x0000040000047882 */ /* 0x000fe20000000000 */
[----:B------:R-:W-:Y:S01]  /*1450*/  IMAD.U32 R2, RZ, RZ, UR39 ;  /* 0x00000027ff027e24 */ /* 0x000fe2000f8e00ff */
[----:B------:R-:W-:Y:S01]  /*1460*/  UISETP.NE.AND UP0, UPT, UR41, URZ, UPT ;  /* 0x000000ff2900728c */ /* 0x000fe2000bf05270 */
[----:B------:R-:W-:Y:S01]  /*1470*/  R2UR UR34, R14 ;  /* 0x000000000e2272ca */ /* 0x000fe200000e0000 */
[----:B------:R-:W-:Y:S01]  /*1480*/  IMAD.SHL.U32 R17, R17, 0x80, RZ ;  /* 0x0000008011117824 */ /* 0x000fe200078e00ff */
[----:B------:R-:W-:Y:S01]  /*1490*/  UMOV UR30, URZ ;  /* 0x000000ff001e7c82 */ /* 0x000fe20008000000 */
[----:B------:R-:W-:Y:S01]  /*14a0*/  SHF.L.U32 R2, R2, 0x1f, RZ ;  /* 0x0000001f02027819 */ /* 0x000fe200000006ff */
[----:B------:R-:W-:Y:S01]  /*14b0*/  UMOV UR37, URZ ;  /* 0x000000ff00257c82 */ /* 0x000fe20008000000 */
[----:B------:R-:W-:-:S08]  /*14c0*/  UMOV UR36, URZ ;  /* 0x000000ff00247c82 */ /* 0x000fd00008000000 */
[----:B------:R-:W-:Y:S02]  /*14d0*/  USHF.L.U32 UR34, UR34, 0x7, URZ ;  /* 0x0000000722227899 */ /* 0x000fe400080006ff */
[----:B-1----:R-:W-:-:S04]  /*14e0*/  ULEA UR22, UR22, UR4, 0x18 ;  /* 0x0000000416167291 */ /* 0x002fc8000f8ec0ff */
[----:B------:R-:W-:-:S09]  /*14f0*/  ULEA UR4, UR38, UR22, 0x3 ;  /* 0x0000001626047291 */ /* 0x000fd2000f8e18ff */
[----:B----4-:R1:W2:Y:S01]  /*1500*/  SYNCS.PHASECHK.TRANS64.TRYWAIT P2, [UR4+0x30], R2 ;  /* 0x00003002ff0075a7 */ /* 0x0102a20008041104 */
[----:B---3--:R-:W-:Y:S05]  /*1510*/  BRA.U !UP0, `(.L_x_17) ;  /* 0x0000000508847547 */ /* 0x008fea000b800000 */
[----:B------:R-:W3:Y:S01]  /*1520*/  LDC.64 R8, c[0x0][0x480] ;  /* 0x00012000ff087b82 */ /* 0x000ee20000000a00 */
[----:B------:R-:W4:Y:S01]  /*1530*/  LDCU UR24, c[0x0][0x390] ;  /* 0x00007200ff1877ac */ /* 0x000f220008000800 */
[----:B------:R-:W2:Y:S06]  /*1540*/  LDCU UR25, c[0x0][0x38c] ;  /* 0x00007180ff1977ac */ /* 0x000eac0008000800 */
[----:B------:R-:W4:Y:S01]  /*1550*/  LDC.64 R6, c[0x0][0x488] ;  /* 0x00012200ff067b82 */ /* 0x000f220000000a00 */
[----:B------:R-:W2:Y:S01]  /*1560*/  LDCU.64 UR14, c[0x0][0x4b8] ;  /* 0x00009700ff0e77ac */ /* 0x000ea20008000a00 */
[----:B------:R-:W-:-:S02]  /*1570*/  UIADD3 UR31, UPT, UPT, UR23, UR28, URZ ;  /* 0x0000001c171f7290 */ /* 0x000fc4000fffe0ff */
[----:B------:R-:W-:-:S04]  /*1580*/  UIADD3 UR10, UPT, UPT, UR34, 0x40, URZ ;  /* 0x00000040220a7890 */ /* 0x000fc8000fffe0ff */
[----:B-1----:R-:W1:Y:S01]  /*1590*/  LDC.64 R2, c[0x0][0x490] ;  /* 0x00012400ff027b82 */ /* 0x002e620000000a00 */
[----:B------:R-:W-:Y:S01]  /*15a0*/  UMOV UR30, URZ ;  /* 0x000000ff001e7c82 */ /* 0x000fe20008000000 */
[----:B------:R-:W-:Y:S01]  /*15b0*/  UMOV UR26, UR38 ;  /* 0x00000026001a7c82 */ /* 0x000fe20008000000 */
[----:B------:R-:W-:Y:S01]  /*15c0*/  UMOV UR36, URZ ;  /* 0x000000ff00247c82 */ /* 0x000fe20008000000 */
[----:B------:R-:W-:Y:S01]  /*15d0*/  UMOV UR37, URZ ;  /* 0x000000ff00257c82 */ /* 0x000fe20008000000 */
[----:B---3--:R-:W-:Y:S01]  /*15e0*/  IMAD.HI.U32 R9, R17, R9, RZ ;  /* 0x0000000911097227 */ /* 0x008fe200078e00ff */
[----:B------:R-:W-:Y:S02]  /*15f0*/  ISETP.NE.AND P1, PT, R8, 0x1, PT ;  /* 0x000000010800780c */ /* 0x000fe40003f25270 */
[----:B------:R-:W3:Y:S02]  /*1600*/  LDC.64 R4, c[0x0][0x4b0] ;  /* 0x00012c00ff047b82 */ /* 0x000ee40000000a00 */
[----:B----4-:R-:W-:-:S04]  /*1610*/  SHF.R.U32.HI R6, RZ, R6, R9 ;  /* 0x00000006ff067219 */ /* 0x010fc80000011609 */
[----:B------:R-:W-:Y:S02]  /*1620*/  SEL R6, R17, R6, !P1 ;  /* 0x0000000611067207 */ /* 0x000fe40004800000 */
[----:B------:R-:W-:Y:S02]  /*1630*/  ISETP.NE.AND P1, PT, R7, 0x1, PT ;  /* 0x000000010700780c */ /* 0x000fe40003f25270 */
[C---:B------:R-:W-:Y:S01]  /*1640*/  R2UR UR4, R6.reuse ;  /* 0x00000000060472ca */ /* 0x040fe200000e0000 */
[----:B-1----:R-:W-:-:S04]  /*1650*/  IMAD.HI.U32 R2, R6, R2, RZ ;  /* 0x0000000206027227 */ /* 0x002fc800078e00ff */
[----:B------:R-:W-:Y:S01]  /*1660*/  IMAD.MOV R14, RZ, RZ, -R6 ;  /* 0x000000ffff0e7224 */ /* 0x000fe200078e0a06 */
[----:B------:R-:W-:-:S03]  /*1670*/  SHF.R.U32.HI R2, RZ, R3, R2 ;  /* 0x00000003ff027219 */ /* 0x000fc60000011602 */
[----:B------:R-:W-:Y:S01]  /*1680*/  IMAD R14, R8, R14, R17 ;  /* 0x0000000e080e7224 */ /* 0x000fe200078e0211 */
[----:B------:R-:W-:Y:S01]  /*1690*/  R2UR UR21, R2 ;  /* 0x00000000021572ca */ /* 0x000fe200000e0000 */
[----:B------:R-:W-:Y:S01]  /*16a0*/  VOTEU.ANY UP0, P1 ;  /* 0x0000000000ff7886 */ /* 0x000fe20000800100 */
[----:B------:R-:W1:Y:S01]  /*16b0*/  LDC.64 R2, c[0x0][0x4d0] ;  /* 0x00013400ff027b82 */ /* 0x000e620000000a00 */
[----:B---3--:R-:W-:Y:S02]  /*16c0*/  R2UR UR8, R4 ;  /* 0x00000000040872ca */ /* 0x008fe400000e0000 */
[----:B------:R-:W-:Y:S02]  /*16d0*/  R2UR UR9, R14 ;  /* 0x000000000e0972ca */ /* 0x000fe400000e0000 */
[----:B------:R-:W-:-:S06]  /*16e0*/  R2UR UR6, R5 ;  /* 0x00000000050672ca */ /* 0x000fcc00000e0000 */
[----:B------:R-:W-:Y:S01]  /*16f0*/  USEL UR21, UR4, UR21, !UP0 ;  /* 0x0000001504157287 */ /* 0x000fe2000c000000 */
[----:B------:R-:W3:Y:S05]  /*1700*/  LDCU.64 UR4, c[0x0][0x4d8] ;  /* 0x00009b00ff0477ac */ /* 0x000eea0008000a00 */
[----:B------:R-:W-:-:S04]  /*1710*/  IMAD R9, RZ, RZ, -UR21 ;  /* 0x80000015ff097e24 */ /* 0x000fc8000f8e02ff */
[----:B------:R-:W-:Y:S01]  /*1720*/  IMAD R9, R7, R9, R6 ;  /* 0x0000000907097224 */ /* 0x000fe200078e0206 */
[----:B-1----:R-:W-:-:S04]  /*1730*/  R2UR UR19, R2 ;  /* 0x00000000021372ca */ /* 0x002fc800000e0000 */
[----:B------:R-:W-:Y:S02]  /*1740*/  R2UR UR7, R9 ;  /* 0x00000000090772ca */ /* 0x000fe400000e0000 */
[----:B------:R-:W-:-:S07]  /*1750*/  R2UR UR20, R3 ;  /* 0x00000000031472ca */ /* 0x000fce00000e0000 */
[----:B------:R-:W-:-:S06]  /*1760*/  UIMAD UR19, UR9, UR8, UR19 ;  /* 0x00000008091372a4 */ /* 0x000fcc000f8e0213 */
[----:B--23--:R-:W-:-:S12]  /*1770*/  UIMAD UR20, UR7, UR6, UR20 ;  /* 0x00000006071472a4 */ /* 0x00cfd8000f8e0214 */
.L_x_22:
[----:B--2---:R-:W-:Y:S01]  /*1780*/  @!P5 MOV R3, 0x8000 ;  /* 0x000080000003d802 */ /* 0x004fe20000000f00 */
[----:B------:R-:W-:Y:S01]  /*1790*/  ULEA UR17, UR26, UR22, 0x3 ;  /* 0x000000161a117291 */ /* 0x000fe2000f8e18ff */
[----:B----4-:R-:W-:Y:S11]  /*17a0*/  @P2 BRA `(.L_x_18) ;  /* 0x0000000000102947 */ /* 0x010ff60003800000 */
[----:B------:R-:W-:Y:S04]  /*17b0*/  MOV R4, UR39 ;  /* 0x0000002700047c02 */ /* 0x000fe80008000f00 */
[----:B------:R-:W-:Y:S04]  /*17c0*/  SHF.L.U32 R4, R4, 0x1f, RZ ;  /* 0x0000001f04047819 */ /* 0x000fe800000006ff */
[----:B------:R-:W1:Y:S02]  /*17d0*/  SYNCS.PHASECHK.TRANS64.TRYWAIT P1, [UR17+0x30], R4 ;  /* 0x00003004ff0075a7 */ /* 0x000e640008021111 */
[----:B-1----:R-:W-:Y:S05]  /*17e0*/  @!P1 BRA `(.L_x_19) ;  /* 0x00000078006c9947 */ /* 0x002fea0003800000 */
.L_x_18:
[----:B------:R2:W-:Y:S01]  /*17f0*/  @!P5 SYNCS.ARRIVE.TRANS64 RZ, [UR17], R3 ;  /* 0x00000003ffffd9a7 */ /* 0x0005e20008000011 */
[----:B------:R-:W-:Y:S04]  /*1800*/  BSSY.RECONVERGENT B0, `(.L_x_20) ;  /* 0x0000003000007945 */ /* 0x000fe80003800200 */
[----:B------:R-:W-:Y:S05]  /*1810*/  @P4 BRA `(.L_x_21) ;  /* 0x0000000000044947 */ /* 0x000fea0003800000 */
[----:B------:R-:W-:Y:S05]  /*1820*/  BPT.TRAP 0x1 ;  /* 0x000000040000795c */ /* 0x000fea0000300000 */
.L_x_21:
[----:B------:R-:W-:Y:S05]  /*1830*/  BSYNC.RECONVERGENT B0 ;  /* 0x0000000000007941 */ /* 0x000fea0003800200 */
.L_x_20:
[----:B------:R-:W-:Y:S02]  /*1840*/  UIADD3 UR38, UPT, UPT, UR26, 0x1, URZ ;  /* 0x000000011a267890 */ /* 0x000fe4000fffe0ff */
[----:B------:R-:W-:Y:S02]  /*1850*/  UIMAD UR7, UR36, UR14, UR4 ;  /* 0x0000000e240772a4 */ /* 0x000fe4000f8e0204 */
[----:B------:R-:W-:Y:S02]  /*1860*/  UISETP.NE.AND UP0, UPT, UR38, 0x6, UPT ;  /* 0x000000062600788c */ /* 0x000fe4000bf05270 */
[----:B------:R-:W-:Y:S02]  /*1870*/  UIMAD UR6, UR37, UR15, UR5 ;  /* 0x0000000f250672a4 */ /* 0x000fe4000f8e0205 */
[----:B------:R-:W-:Y:S02]  /*1880*/  USEL UR8, URZ, 0x1, UP0 ;  /* 0x00000001ff087887 */ /* 0x000fe40008000000 */
[----:B------:R-:W-:Y:S02]  /*1890*/  USEL UR38, UR38, URZ, UP0 ;  /* 0x000000ff26267287 */ /* 0x000fe40008000000 */
[----:B------:R-:W-:Y:S02]  /*18a0*/  ULOP3.LUT UR39, UR39, UR8, URZ, 0x3c, !UPT ;  /* 0x0000000827277292 */ /* 0x000fe4000f8e3cff */
[----:B------:R-:W-:Y:S02]  /*18b0*/  ULEA UR8, UR38, UR22, 0x3 ;  /* 0x0000001626087291 */ /* 0x000fe4000f8e18ff */
[----:B------:R-:W-:Y:S02]  /*18c0*/  UIADD3 UR48, UP1, UPT, UR42, 0x80, URZ ;  /* 0x000000802a307890 */ /* 0x000fe4000ff3e0ff */
[----:B------:R-:W-:Y:S01]  /*18d0*/  UPRMT UR29, UR7, 0x40, UR6 ;  /* 0x00000040071d7896 */ /* 0x000fe20008000006 */
[----:B-1----:R-:W-:Y:S01]  /*18e0*/  MOV R2, UR39 ;  /* 0x0000002700027c02 */ /* 0x002fe20008000f00 */
[----:B------:R-:W-:Y:S02]  /*18f0*/  USHF.L.U32 UR18, UR30, 0x6, URZ ;  /* 0x000000061e127899 */ /* 0x000fe400080006ff */
[----:B------:R-:W-:Y:S01]  /*1900*/  UIADD3.X UR49, UPT, UPT, URZ, UR43, URZ, UP1, !UPT ;  /* 0x0000002bff317290 */ /* 0x000fe20008ffe4ff */
[----:B------:R-:W-:Y:S01]  /*1910*/  SHF.L.U32 R2, R2, 0x1f, RZ ;  /* 0x0000001f02027819 */ /* 0x000fe200000006ff */
[----:B------:R-:W-:Y:S02]  /*1920*/  UPRMT UR50, UR29, 0x5410, URZ ;  /* 0x000054101d327896 */ /* 0x000fe400080000ff */
[----:B------:R-:W-:Y:S01]  /*1930*/  UIADD3 UR46, UP0, UPT, UR42, 0x180, URZ ;  /* 0x000001802a2e7890 */ /* 0x000fe2000ff1e0ff */
[----:B------:R3:W4:Y:S01]  /*1940*/  SYNCS.PHASECHK.TRANS64.TRYWAIT P2, [UR8+0x30], R2 ;  /* 0x00003002ff0075a7 */ /* 0x0007220008041108 */
[----:B------:R-:W-:Y:S02]  /*1950*/  ULEA UR8, UR26, UR22, 0xe ;  /* 0x000000161a087291 */ /* 0x000fe4000f8e70ff */
[----:B------:R-:W-:Y:S02]  /*1960*/  UIADD3.X UR47, UPT, UPT, URZ, UR43, URZ, UP0, !UPT ;  /* 0x0000002bff2f7290 */ /* 0x000fe400087fe4ff */
[----:B------:R-:W-:Y:S02]  /*1970*/  UIADD3 UR16, UPT, UPT, UR8, 0x8400, URZ ;  /* 0x0000840008107890 */ /* 0x000fe4000fffe0ff */
[----:B------:R-:W-:Y:S02]  /*1980*/  UIADD3 UR32, UPT, UPT, UR8, 0x20400, URZ ;  /* 0x0002040008207890 */ /* 0x000fe4000fffe0ff */
[----:B------:R-:W-:Y:S02]  /*1990*/  UIADD3 UR27, UPT, UPT, UR36, 0x1, URZ ;  /* 0x00000001241b7890 */ /* 0x000fe4000fffe0ff */
[----:B------:R-:W-:Y:S02]  /*19a0*/  UIADD3 UR8, UPT, UPT, UR8, 0x22400, URZ ;  /* 0x0002240008087890 */ /* 0x000fe4000fffe0ff */
[----:B------:R-:W-:Y:S01]  /*19b0*/  UISETP.NE.AND UP2, UPT, UR27, UR25, UPT ;  /* 0x000000191b00728c */ /* 0x000fe2000bf45270 */
[----:B------:R-:W-:Y:S01]  /*19c0*/  UTMALDG.4D.IM2COL [UR16], [UR48], UR50 ;  /* 0x00000010300073b4 */ /* 0x000fe20008058032 */
[----:B------:R-:W-:Y:S02]  /*19d0*/  UIADD3 UR26, UPT, UPT, UR37, 0x1, URZ ;  /* 0x00000001251a7890 */ /* 0x000fe4000fffe0ff */
[----:B------:R-:W-:Y:S02]  /*19e0*/  UIADD3 UR28, UPT, UPT, UR28, 0x1, URZ ;  /* 0x000000011c1c7890 */ /* 0x000fe4000fffe0ff */
[----:B------:R-:W-:Y:S01]  /*19f0*/  UIADD3 UR29, UPT, UPT, UR30, 0x1, URZ ;  /* 0x000000011e1d7890 */ /* 0x000fe2000fffe0ff */
[----:B------:R-:W-:Y:S01]  /*1a00*/  UMOV UR44, 0x0 ;  /* 0x00000000002c7882 */ /* 0x000fe20000000000 */
[----:B------:R-:W-:Y:S01]  /*1a10*/  UMOV UR45, 0x10000000 ;  /* 0x10000000002d7882 */ /* 0x000fe20000000000 */
[----:B------:R-:W-:Y:S02]  /*1a20*/  UMOV UR33, UR17 ;  /* 0x0000001100217c82 */ /* 0x000fe40008000000 */
[----:B------:R-:W-:Y:S01]  /*1a30*/  @UP2 UIADD3 UR26, UPT, UPT, UR37, URZ, URZ ;  /* 0x000000ff251a2290 */ /* 0x000fe2000fffe0ff */
[----:B------:R-:W-:Y:S01]  /*1a40*/  UMOV UR35, UR18 ;  /* 0x0000001200237c82 */ /* 0x000fe20008000000 */
[----:B------:R-:W-:Y:S01]  /*1a50*/  UMOV UR12, UR36 ;  /* 0x00000024000c7c82 */ /* 0x000fe20008000000 */
[----:B------:R1:W-:Y:S01]  /*1a60*/  UTMALDG.4D [UR32], [UR46], desc[UR44] ;  /* 0x00002c202e0075b4 */ /* 0x0003e20008019000 */
[----:B------:R-:W-:Y:S01]  /*1a70*/  UISETP.NE.AND UP0, UPT, UR26, UR24, UPT ;  /* 0x000000181a00728c */ /* 0x000fe2000bf05270 */
[----:B------:R-:W-:Y:S01]  /*1a80*/  UMOV UR13, UR37 ;  /* 0x00000025000d7c82 */ /* 0x000fe20008000000 */
[----:B------:R-:W-:Y:S01]  /*1a90*/  UMOV UR9, UR17 ;  /* 0x0000001100097c82 */ /* 0x000fe20008000000 */
[----:B------:R-:W-:Y:S02]  /*1aa0*/  UMOV UR11, UR18 ;  /* 0x00000012000b7c82 */ /* 0x000fe40008000000 */
[----:B------:R3:W-:Y:S06]  /*1ab0*/  UTMALDG.4D [UR8], [UR46], desc[UR44] ;  /* 0x00002c082e0075b4 */ /* 0x0007ec0008019000 */
[----:B------:R-:W-:Y:S07]  /*1ac0*/  @UP0 UIADD3 UR29, UPT, UPT, UR30, URZ, URZ ;  /* 0x000000ff1e1d0290 */ /* 0x000fee000fffe0ff */
[----:B------:R-:W-:Y:S01]  /*1ad0*/  UMOV UR30, UR29 ;  /* 0x0000001d001e7c82 */ /* 0x000fe20008000000 */
[----:B-1----:R-:W-:Y:S02]  /*1ae0*/  USEL UR37, UR26, URZ, UP0 ;  /* 0x000000ff1a257287 */ /* 0x002fe40008000000 */
[----:B------:R-:W-:Y:S02]  /*1af0*/  UISETP.NE.AND UP0, UPT, UR28, UR31, UPT ;  /* 0x0000001f1c00728c */ /* 0x000fe4000bf05270 */
[----:B------:R-:W-:Y:S01]  /*1b00*/  USEL UR36, UR27, URZ, UP2 ;  /* 0x000000ff1b247287 */ /* 0x000fe20009000000 */
[----:B------:R-:W-:Y:S06]  /*1b10*/  UMOV UR26, UR38 ;  /* 0x00000026001a7c82 */ /* 0x000fec0008000000 */
[----:B---3--:R-:W-:Y:S05]  /*1b20*/  BRA.U UP0, `(.L_x_22) ;  /* 0xfffffffd00147547 */ /* 0x008fea000b83ffff */
.L_x_17:
[----:B------:R-:W-:Y:S01]  /*1b30*/  ULEA UR4, UR38, UR22, 0x3 ;  /* 0x0000001626047291 */ /* 0x000fe2000f8e18ff */
[----:B-1----:R-:W-:Y:S01]  /*1b40*/  MOV R2, UR39 ;  /* 0x0000002700027c02 */ /* 0x002fe20008000f00 */
[----:B------:R-:W-:Y:S01]  /*1b50*/  @!P0 SYNCS.ARRIVE.TRANS64.A1T0 RZ, [UR22+0xa8], RZ ;  /* 0x0000a8ffffff89a7 */ /* 0x000fe20008100016 */
[----:B------:R-:W-:Y:S02]  /*1b60*/  UISETP.GE.AND UP0, UPT, UR40, 0x1, UPT ;  /* 0x000000012800788c */ /* 0x000fe4000bf06270 */
[----:B------:R-:W-:-:S04]  /*1b70*/  SHF.L.U32 R2, R2, 0x1f, RZ ;  /* 0x0000001f02027819 */ /* 0x000fc800000006ff */
[----:B------:R1:W3:Y:S03]  /*1b80*/  SYNCS.PHASECHK.TRANS64.TRYWAIT P1, [UR4+0x30], R2 ;  /* 0x00003002ff0075a7 */ /* 0x0002e60008021104 */
[----:B------:R-:W-:Y:S05]  /*1b90*/  BRA.U !UP0, `(.L_x_23) ;  /* 0x00000005088c7547 */ /* 0x000fea000b800000 */
[----:B------:R-:W4:Y:S01]  /*1ba0*/  LDC.64 R8, c[0x0][0x480] ;  /* 0x00012000ff087b82 */ /* 0x000f220000000a00 */
[----:B------:R-:W3:Y:S01]  /*1bb0*/  LDCU UR33, c[0x0][0x390] ;  /* 0x00007200ff2177ac */ /* 0x000ee20008000800 */
[----:B------:R-:W3:Y:S06]  /*1bc0*/  LDCU UR35, c[0x0][0x38c] ;  /* 0x00007180ff2377ac */ /* 0x000eec0008000800 */
[----:B------:R-:W4:Y:S01]  /*1bd0*/  LDC.64 R6, c[0x0][0x488] ;  /* 0x00012200ff067b82 */ /* 0x000f220000000a00 */
[----:B------:R-:W3:Y:S01]  /*1be0*/  LDCU.64 UR14, c[0x0][0x4b8] ;  /* 0x00009700ff0e77ac */ /* 0x000ee20008000a00 */
[----:B------:R-:W-:-:S02]  /*1bf0*/  UIADD3 UR31, UPT, UPT, UR40, UR31, URZ ;  /* 0x0000001f281f7290 */ /* 0x000fc4000fffe0ff */
[----:B------:R-:W-:-:S04]  /*1c00*/  UIADD3 UR10, UPT, UPT, UR34, 0x40, URZ ;  /* 0x00000040220a7890 */ /* 0x000fc8000fffe0ff */
[----:B-12---:R-:W1:Y:S01]  /*1c10*/  LDC.64 R2, c[0x0][0x490] ;  /* 0x00012400ff027b82 */ /* 0x006e620000000a00 */
[----:B------:R-:W-:Y:S01]  /*1c20*/  UMOV UR46, UR40 ;  /* 0x00000028002e7c82 */ /* 0x000fe20008000000 */
[----:B------:R-:W-:Y:S01]  /*1c30*/  UMOV UR24, UR38 ;  /* 0x0000002600187c82 */ /* 0x000fe20008000000 */
[----:B----4-:R-:W-:Y:S01]  /*1c40*/  IMAD.HI.U32 R9, R17, R9, RZ ;  /* 0x0000000911097227 */ /* 0x010fe200078e00ff */
[----:B------:R-:W-:-:S04]  /*1c50*/  ISETP.NE.AND P0, PT, R8, 0x1, PT ;  /* 0x000000010800780c */ /* 0x000fc80003f05270 */
[----:B------:R-:W2:Y:S01]  /*1c60*/  LDC.64 R4, c[0x0][0x4b0] ;  /* 0x00012c00ff047b82 */ /* 0x000ea20000000a00 */
[----:B------:R-:W-:-:S04]  /*1c70*/  SHF.R.U32.HI R6, RZ, R6, R9 ;  /* 0x00000006ff067219 */ /* 0x000fc80000011609 */
        /* <DEDUP_REMOVED lines=10> */
[----:B--2---:R-:W-:Y:S02]  /*1d20*/  R2UR UR8, R4 ;  /* 0x00000000040872ca */ /* 0x004fe400000e0000 */
[----:B------:R-:W-:Y:S02]  /*1d30*/  R2UR UR9, R9 ;  /* 0x00000000090972ca */ /* 0x000fe400000e0000 */
[----:B------:R-:W-:-:S06]  /*1d40*/  R2UR UR6, R5 ;  /* 0x00000000050672ca */ /* 0x000fcc00000e0000 */
[----:B------:R-:W-:Y:S01]  /*1d50*/  USEL UR29, UR4, UR29, !UP0 ;  /* 0x0000001d041d7287 */ /* 0x000fe2000c000000 */
[----:B------:R-:W2:Y:S05]  /*1d60*/  LDCU.64 UR4, c[0x0][0x4d8] ;  /* 0x00009b00ff0477ac */ /* 0x000eaa0008000a00 */
[----:B------:R-:W-:-:S04]  /*1d70*/  IMAD R14, RZ, RZ, -UR29 ;  /* 0x8000001dff0e7e24 */ /* 0x000fc8000f8e02ff */
[----:B------:R-:W-:Y:S01]  /*1d80*/  IMAD R14, R7, R14, R6 ;  /* 0x0000000e070e7224 */ /* 0x000fe200078e0206 */
[----:B-1----:R-:W-:-:S04]  /*1d90*/  R2UR UR27, R2 ;  /* 0x00000000021b72ca */ /* 0x002fc800000e0000 */
[----:B------:R-:W-:Y:S02]  /*1da0*/  R2UR UR7, R14 ;  /* 0x000000000e0772ca */ /* 0x000fe400000e0000 */
[----:B------:R-:W-:-:S07]  /*1db0*/  R2UR UR28, R3 ;  /* 0x00000000031c72ca */ /* 0x000fce00000e0000 */
[----:B------:R-:W-:-:S06]  /*1dc0*/  UIMAD UR27, UR9, UR8, UR27 ;  /* 0x00000008091b72a4 */ /* 0x000fcc000f8e021b */
[----:B--23--:R-:W-:-:S12]  /*1dd0*/  UIMAD UR28, UR7, UR6, UR28 ;  /* 0x00000006071c72a4 */ /* 0x00cfd8000f8e021c */
.L_x_28:
[----:B--2---:R-:W-:Y:S01]  /*1de0*/  @!P5 MOV R3, 0x8000 ;  /* 0x000080000003d802 */ /* 0x004fe20000000f00 */
[----:B------:R-:W-:Y:S01]  /*1df0*/  ULEA UR25, UR24, UR22, 0x3 ;  /* 0x0000001618197291 */ /* 0x000fe2000f8e18ff */
[----:B---3--:R-:W-:Y:S11]  /*1e00*/  @P1 BRA `(.L_x_24) ;  /* 0x0000000000101947 */ /* 0x008ff60003800000 */
[----:B------:R-:W-:Y:S04]  /*1e10*/  MOV R4, UR39 ;  /* 0x0000002700047c02 */ /* 0x000fe80008000f00 */
[----:B------:R-:W-:Y:S04]  /*1e20*/  SHF.L.U32 R4, R4, 0x1f, RZ ;  /* 0x0000001f04047819 */ /* 0x000fe800000006ff */
[----:B------:R-:W1:Y:S02]  /*1e30*/  SYNCS.PHASECHK.TRANS64.TRYWAIT P0, [UR25+0x30], R4 ;  /* 0x00003004ff0075a7 */ /* 0x000e640008001119 */
[----:B-1----:R-:W-:Y:S05]  /*1e40*/  @!P0 BRA `(.L_x_25) ;  /* 0x0000007000ec8947 */ /* 0x002fea0003800000 */
.L_x_24:
[----:B------:R2:W-:Y:S01]  /*1e50*/  @!P5 SYNCS.ARRIVE.TRANS64 RZ, [UR25], R3 ;  /* 0x00000003ffffd9a7 */ /* 0x0005e20008000019 */
[----:B------:R-:W-:Y:S04]  /*1e60*/  BSSY.RECONVERGENT B0, `(.L_x_26) ;  /* 0x0000003000007945 */ /* 0x000fe80003800200 */
[----:B------:R-:W-:Y:S05]  /*1e70*/  @P4 BRA `(.L_x_27) ;  /* 0x0000000000044947 */ /* 0x000fea0003800000 */
[----:B------:R-:W-:Y:S05]  /*1e80*/  BPT.TRAP 0x1 ;  /* 0x000000040000795c */ /* 0x000fea0000300000 */
.L_x_27:
[----:B------:R-:W-:Y:S05]  /*1e90*/  BSYNC.RECONVERGENT B0 ;  /* 0x0000000000007941 */ /* 0x000fea0003800200 */
.L_x_26:
        /* <DEDUP_REMOVED lines=15> */
[----:B------:R-:W-:Y:S01]  /*1f90*/  UIADD3 UR45, UPT, UPT, UR36, 0x1, URZ ;  /* 0x00000001242d7890 */ /* 0x000fe2000fffe0ff */
[----:B------:R1:W3:Y:S01]  /*1fa0*/  SYNCS.PHASECHK.TRANS64.TRYWAIT P1, [UR8+0x30], R2 ;  /* 0x00003002ff0075a7 */ /* 0x0002e20008021108 */
[----:B------:R-:W-:Y:S02]  /*1fb0*/  ULEA UR8, UR24, UR22, 0xe ;  /* 0x0000001618087291 */ /* 0x000fe4000f8e70ff */
[----:B------:R-:W-:Y:S02]  /*1fc0*/  UIADD3 UR50, UP0, UPT, UR42, 0x180, URZ ;  /* 0x000001802a327890 */ /* 0x000fe4000ff1e0ff */
[----:B------:R-:W-:Y:S02]  /*1fd0*/  UIADD3 UR24, UPT, UPT, UR8, 0x8400, URZ ;  /* 0x0000840008187890 */ /* 0x000fe4000fffe0ff */
[----:B------:R-:W-:Y:S02]  /*1fe0*/  UISETP.NE.AND UP1, UPT, UR45, UR35, UPT ;  /* 0x000000232d00728c */ /* 0x000fe4000bf25270 */
[----:B------:R-:W-:Y:S02]  /*1ff0*/  UIADD3.X UR51, UPT, UPT, URZ, UR43, URZ, UP0, !UPT ;  /* 0x0000002bff337290 */ /* 0x000fe400087fe4ff */
[----:B------:R-:W-:Y:S02]  /*2000*/  UIADD3 UR16, UPT, UPT, UR8, 0x20400, URZ ;  /* 0x0002040008107890 */ /* 0x000fe4000fffe0ff */
[----:B------:R-:W-:Y:S01]  /*2010*/  UIADD3 UR8, UPT, UPT, UR8, 0x22400, URZ ;  /* 0x0002240008087890 */ /* 0x000fe2000fffe0ff */
[----:B------:R4:W-:Y:S01]  /*2020*/  UTMALDG.4D.IM2COL [UR24], [UR52], UR54 ;  /* 0x00000018340073b4 */ /* 0x0009e20008058036 */
[----:B------:R-:W-:Y:S02]  /*2030*/  UIADD3 UR44, UPT, UPT, UR37, 0x1, URZ ;  /* 0x00000001252c7890 */ /* 0x000fe4000fffe0ff */
[----:B------:R-:W-:Y:S02]  /*2040*/  UIADD3 UR47, UPT, UPT, UR30, 0x1, URZ ;  /* 0x000000011e2f7890 */ /* 0x000fe4000fffe0ff */
[----:B------:R-:W-:Y:S02]  /*2050*/  @UP1 UIADD3 UR44, UPT, UPT, UR37, URZ, URZ ;  /* 0x000000ff252c1290 */ /* 0x000fe4000fffe0ff */
[----:B------:R-:W-:Y:S02]  /*2060*/  UIADD3 UR55, UPT, UPT, UR46, -0x1, URZ ;  /* 0xffffffff2e377890 */ /* 0x000fe4000fffe0ff */
[----:B------:R-:W-:Y:S01]  /*2070*/  UISETP.NE.AND UP0, UPT, UR44, UR33, UPT ;  /* 0x000000212c00728c */ /* 0x000fe2000bf05270 */
[----:B------:R-:W-:Y:S01]  /*2080*/  UMOV UR48, 0x0 ;  /* 0x0000000000307882 */ /* 0x000fe20000000000 */
[----:B------:R-:W-:Y:S01]  /*2090*/  UMOV UR49, 0x10000000 ;  /* 0x1000000000317882 */ /* 0x000fe20000000000 */
[----:B------:R-:W-:Y:S01]  /*20a0*/  UMOV UR17, UR25 ;  /* 0x0000001900117c82 */ /* 0x000fe20008000000 */
[----:B------:R-:W-:Y:S01]  /*20b0*/  UMOV UR18, UR34 ;  /* 0x0000002200127c82 */ /* 0x000fe20008000000 */
[----:B------:R-:W-:Y:S01]  /*20c0*/  UMOV UR20, UR36 ;  /* 0x0000002400147c82 */ /* 0x000fe20008000000 */
[----:B------:R-:W-:Y:S01]  /*20d0*/  UMOV UR21, UR37 ;  /* 0x0000002500157c82 */ /* 0x000fe20008000000 */
[----:B------:R-:W-:Y:S01]  /*20e0*/  UMOV UR19, UR26 ;  /* 0x0000001a00137c82 */ /* 0x000fe20008000000 */
[----:B------:R-:W-:Y:S01]  /*20f0*/  UMOV UR12, UR36 ;  /* 0x00000024000c7c82 */ /* 0x000fe20008000000 */
[----:B------:R1:W-:Y:S02]  /*2100*/  UTMALDG.4D [UR16], [UR50], desc[UR48] ;  /* 0x00003010320075b4 */ /* 0x0003e40008019000 */
[----:B------:R-:W-:Y:S02]  /*2110*/  @UP0 UIADD3 UR47, UPT, UPT, UR30, URZ, URZ ;  /* 0x000000ff1e2f0290 */ /* 0x000fe4000fffe0ff */
[----:B------:R-:W-:Y:S01]  /*2120*/  USEL UR36, UR45, URZ, UP1 ;  /* 0x000000ff2d247287 */ /* 0x000fe20008800000 */
[----:B------:R-:W-:Y:S01]  /*2130*/  UMOV UR13, UR37 ;  /* 0x00000025000d7c82 */ /* 0x000fe20008000000 */
[----:B------:R-:W-:Y:S01]  /*2140*/  USEL UR37, UR44, URZ, UP0 ;  /* 0x000000ff2c257287 */ /* 0x000fe20008000000 */
[----:B------:R-:W-:Y:S01]  /*2150*/  UMOV UR9, UR25 ;  /* 0x0000001900097c82 */ /* 0x000fe20008000000 */
[----:B------:R-:W-:Y:S01]  /*2160*/  UMOV UR11, UR26 ;  /* 0x0000001a000b7c82 */ /* 0x000fe20008000000 */
[----:B------:R-:W-:Y:S01]  /*2170*/  UISETP.GT.U32.AND UP0, UPT, UR46, 0x1, UPT ;  /* 0x000000012e00788c */ /* 0x000fe2000bf04070 */
[----:B------:R1:W-:Y:S01]  /*2180*/  UTMALDG.4D [UR8], [UR50], desc[UR48] ;  /* 0x00003008320075b4 */ /* 0x0003e20008019000 */
[----:B------:R-:W-:Y:S01]  /*2190*/  UMOV UR30, UR47 ;  /* 0x0000002f001e7c82 */ /* 0x000fe20008000000 */
[----:B------:R-:W-:Y:S01]  /*21a0*/  UMOV UR46, UR55 ;  /* 0x00000037002e7c82 */ /* 0x000fe20008000000 */
[----:B----4-:R-:W-:Y:S05]  /*21b0*/  UMOV UR24, UR38 ;  /* 0x0000002600187c82 */ /* 0x010fea0008000000 */
[----:B-1----:R-:W-:Y:S05]  /*21c0*/  BRA.U UP0, `(.L_x_28) ;  /* 0xfffffffd00047547 */ /* 0x002fea000b83ffff */
.L_x_23:
[----:B--2---:R-:W-:Y:S01]  /*21d0*/  SHF.L.U32 R3, R13, 0x1f, RZ ;  /* 0x0000001f0d037819 */ /* 0x004fe200000006ff */
[----:B------:R-:W-:-:S03]  /*21e0*/  NOP ;  /* 0x0000000000007918 */ /* 0x000fc60000000000 */
[----:B------:R-:W2:Y:S02]  /*21f0*/  SYNCS.PHASECHK.TRANS64.TRYWAIT P0, [UR22+0xb0], R3 ;  /* 0x0000b003ff0075a7 */ /* 0x000ea40008001116 */
[----:B--2---:R-:W-:Y:S05]  /*2200*/  @!P0 BRA `(.L_x_29) ;  /* 0x0000007000148947 */ /* 0x004fea0003800000 */
.L_x_128:
[----:B------:R-:W2:Y:S01]  /*2210*/  LDS.128 R4, [UR22+0xf0] ;  /* 0x0000f016ff047984 */ /* 0x000ea20008000c00 */
[----:B------:R-:W-:Y:S01]  /*2220*/  UIADD3 UR4, UPT, UPT, UR22, 0xb8, URZ ;  /* 0x000000b816047890 */ /* 0x000fe2000fffe0ff */
[----:B------:R-:W-:Y:S01]  /*2230*/  ISETP.GE.AND P0, PT, R40, 0x1, PT ;  /* 0x000000012800780c */ /* 0x000fe20003f06270 */
[----:B------:R-:W-:Y:S01]  /*2240*/  @!PT LDS RZ, [RZ] ;  /* 0x00000000fffff984 */ /* 0x000fe20000000800 */
[----:B------:R-:W-:Y:S01]  /*2250*/  @!PT LDS RZ, [RZ] ;  /* 0x00000000fffff984 */ /* 0x000fe20000000800 */
[----:B------:R-:W-:Y:S01]  /*2260*/  @!PT LDS RZ, [RZ] ;  /* 0x00000000fffff984 */ /* 0x000fe20000000800 */
[----:B------:R-:W-:Y:S01]  /*2270*/  @!PT LDS RZ, [RZ] ;  /* 0x00000000fffff984 */ /* 0x000fe20000000800 */
[----:B------:R1:W-:Y:S06]  /*2280*/  MEMBAR.ALL.CTA ;  /* 0x0000000000007992 */ /* 0x0003ec0000008000 */
[----:B-1----:R-:W1:Y:S01]  /*2290*/  FENCE.VIEW.ASYNC.S ;  /* 0x00000000000073c6 */ /* 0x002e620000000000 */
[----:B------:R-:W-:-:S09]  /*22a0*/  UPRMT UR4, URZ, 0x654, UR4 ;  /* 0x00000654ff047896 */ /* 0x000fd20008000004 */
[----:B-1----:R-:W-:Y:S01]  /*22b0*/  SYNCS.ARRIVE.TRANS64.RED.A1T0 RZ, [UR4], RZ ;  /* 0x000000ffffff79a7 */ /* 0x002fe20008100404 */
[----:B--2---:R-:W-:-:S13]  /*22c0*/  LOP3.LUT P3, RZ, R6, 0x1, RZ, 0xc0, !PT ;  /* 0x0000000106ff7812 */ /* 0x004fda000786c0ff */
[----:B------:R-:W-:Y:S02]  /*22d0*/  @P3 MOV R12, R4 ;  /* 0x00000004000c3202 */ /* 0x000fe40000000f00 */
[----:B------:R-:W-:Y:S01]  /*22e0*/  @P3 LOP3.LUT R11, R5, 0xffff, RZ, 0xc0, !PT ;  /* 0x0000ffff050b3812 */ /* 0x000fe200078ec0ff */
[----:B------:R-:W-:Y:S06]  /*22f0*/  @!P0 BRA `(.L_x_30) ;  /* 0x0000000000b88947 */ /* 0x000fec0003800000 */
[----:B------:R-:W1:Y:S01]  /*2300*/  LDC.64 R4, c[0x0][0xb18] ;  /* 0x0002c600ff047b82 */ /* 0x000e620000000a00 */
[----:B----4-:R-:W-:-:S07]  /*2310*/  ISETP.NE.AND P2, PT, R40, 0x1, PT ;  /* 0x000000012800780c */ /* 0x010fce0003f45270 */
[----:B------:R-:W2:Y:S08]  /*2320*/  LDC.64 R6, c[0x0][0xb10] ;  /* 0x0002c400ff067b82 */ /* 0x000eb00000000a00 */
[----:B------:R-:W4:Y:S08]  /*2330*/  LDC R8, c[0x0][0xb20] ;  /* 0x0002c800ff087b82 */ /* 0x000f300000000800 */
[----:B------:R-:W3:Y:S01]  /*2340*/  LDC R9, c[0x0][0xb0c] ;  /* 0x0002c300ff097b82 */ /* 0x000ee20000000800 */
[----:B-1----:R-:W-:Y:S01]  /*2350*/  IMAD.HI.U32 R15, R0, R5, RZ ;  /* 0x00000005000f7227 */ /* 0x002fe200078e00ff */
[----:B------:R-:W-:-:S03]  /*2360*/  ISETP.NE.AND P0, PT, R4, 0x1, PT ;  /* 0x000000010400780c */ /* 0x000fc60003f05270 */
[----:B------:R-:W-:-:S03]  /*2370*/  IMAD.HI.U32 R5, R11, R5, RZ ;  /* 0x000000050b057227 */ /* 0x000fc600078e00ff */
[----:B------:R-:W1:Y:S01]  /*2380*/  LDC.64 R2, c[0x0][0xb28] ;  /* 0x0002ca00ff027b82 */ /* 0x000e620000000a00 */
[----:B--2---:R-:W-:-:S04]  /*2390*/  IMAD.HI.U32 R16, R10, R6, RZ ;  /* 0x000000060a107227 */ /* 0x004fc800078e00ff */
[----:B------:R-:W-:Y:S01]  /*23a0*/  IMAD.HI.U32 R17, R12, R6, RZ ;  /* 0x000000060c117227 */ /* 0x000fe200078e00ff */
[----:B------:R-:W-:Y:S02]  /*23b0*/  SHF.R.U32.HI R16, RZ, R7, R16 ;  /* 0x00000007ff107219 */ /* 0x000fe40000011610 */
[-C--:B----4-:R-:W-:Y:S02]  /*23c0*/  SHF.R.U32.HI R15, RZ, R8.reuse, R15 ;  /* 0x00000008ff0f7219 */ /* 0x090fe4000001160f */
[----:B------:R-:W-:Y:S02]  /*23d0*/  SHF.R.U32.HI R5, RZ, R8, R5 ;  /* 0x00000008ff057219 */ /* 0x000fe40000011605 */
[----:B------:R-:W-:Y:S02]  /*23e0*/  SEL R15, R0, R15, !P0 ;  /* 0x0000000f000f7207 */ /* 0x000fe40004000000 */
[----:B------:R-:W-:Y:S02]  /*23f0*/  SHF.R.U32.HI R17, RZ, R7, R17 ;  /* 0x00000007ff117219 */ /* 0x000fe40000011611 */
[----:B---3--:R-:W-:-:S02]  /*2400*/  ISETP.NE.AND P1, PT, R9, 0x1, PT ;  /* 0x000000010900780c */ /* 0x008fc40003f25270 */
[----:B------:R-:W-:Y:S02]  /*2410*/  SEL R5, R11, R5, !P0 ;  /* 0x000000050b057207 */ /* 0x000fe40004000000 */
[----:B------:R-:W-:Y:S02]  /*2420*/  SEL R16, R10, R16, !P1 ;  /* 0x000000100a107207 */ /* 0x000fe40004800000 */
[----:B------:R-:W-:Y:S01]  /*2430*/  SEL R17, R12, R17, !P1 ;  /* 0x000000110c117207 */ /* 0x000fe20004800000 */
[----:B-1----:R-:W-:-:S04]  /*2440*/  IMAD.HI.U32 R14, R15, R2, RZ ;  /* 0x000000020f0e7227 */ /* 0x002fc800078e00ff */
        /* <DEDUP_REMOVED lines=10> */
[----:B------:R-:W-:-:S04]  /*24f0*/  @!P0 IMAD.HI.U32 R7, R17, R2, RZ ;  /* 0x0000000211078227 */ /* 0x000fc800078e00ff */
[----:B------:R-:W-:Y:S01]  /*2500*/  IMAD.MOV R2, RZ, RZ, -R6 ;  /* 0x000000ffff027224 */ /* 0x000fe200078e0a06 */
[----:B------:R-:W-:Y:S02]  /*2510*/  @!P0 SHF.R.U32.HI R3, RZ, R3, R7 ;  /* 0x00000003ff038219 */ /* 0x000fe40000011607 */
[----:B------:R-:W-:Y:S01]  /*2520*/  IADD3 R7, PT, PT, -R5, RZ, RZ ;  /* 0x000000ff05077210 */ /* 0x000fe20007ffe1ff */
[----:B------:R-:W-:Y:S01]  /*2530*/  IMAD R2, R40, R2, R5 ;  /* 0x0000000228027224 */ /* 0x000fe200078e0205 */
        /* <DEDUP_REMOVED lines=10> */
.L_x_30:
[----:B------:R-:W1:Y:S02]  /*25e0*/  LDCU UR4, c[0x0][0xb30] ;  /* 0x00016600ff0477ac */ /* 0x000e640008000800 */
[----:B-1----:R-:W-:-:S09]  /*25f0*/  UISETP.NE.AND UP0, UPT, UR4, 0x1, UPT ;  /* 0x000000010400788c */ /* 0x002fd2000bf05270 */
[----:B------:R-:W-:Y:S05]  /*2600*/  BRA.U UP0, `(.L_x_31) ;  /* 0x0000000100407547 */ /* 0x000fea000b800000 */
[----:B------:R-:W1:Y:S08]  /*2610*/  LDC.64 R4, c[0x0][0xb10] ;  /* 0x0002c400ff047b82 */ /* 0x000e700000000a00 */
[----:B------:R-:W2:Y:S08]  /*2620*/  LDC.64 R2, c[0x0][0xb18] ;  /* 0x0002c600ff027b82 */ /* 0x000eb00000000a00 */
[----:B------:R-:W3:Y:S08]  /*2630*/  LDC R6, c[0x0][0xb20] ;  /* 0x0002c800ff067b82 */ /* 0x000ef00000000800 */
[----:B------:R-:W4:Y:S01]  /*2640*/  LDC R7, c[0x0][0xb0c] ;  /* 0x0002c300ff077b82 */ /* 0x000f220000000800 */
[----:B-1----:R-:W-:-:S05]  /*2650*/  IMAD.HI.U32 R4, R12, R4, RZ ;  /* 0x000000040c047227 */ /* 0x002fca00078e00ff */
[----:B------:R-:W-:Y:S01]  /*2660*/  SHF.R.U32.HI R4, RZ, R5, R4 ;  /* 0x00000005ff047219 */ /* 0x000fe20000011604 */
[----:B--2---:R-:W-:Y:S01]  /*2670*/  IMAD.HI.U32 R3, R11, R3, RZ ;  /* 0x000000030b037227 */ /* 0x004fe200078e00ff */
[----:B------:R-:W-:-:S04]  /*2680*/  ISETP.NE.AND P0, PT, R2, 0x1, PT ;  /* 0x000000010200780c */ /* 0x000fc80003f05270 */
[----:B---3--:R-:W-:-:S04]  /*2690*/  SHF.R.U32.HI R3, RZ, R6, R3 ;  /* 0x00000006ff037219 */ /* 0x008fc80000011603 */
[----:B------:R-:W-:Y:S02]  /*26a0*/  SEL R3, R11, R3, !P0 ;  /* 0x000000030b037207 */ /* 0x000fe40004000000 */
[----:B----4-:R-:W-:-:S04]  /*26b0*/  ISETP.NE.AND P1, PT, R7, 0x1, PT ;  /* 0x000000010700780c */ /* 0x010fc80003f25270 */
[----:B------:R-:W-:-:S05]  /*26c0*/  SEL R4, R12, R4, !P1 ;  /* 0x000000040c047207 */ /* 0x000fca0004800000 */
[----:B------:R-:W-:Y:S02]  /*26d0*/  IMAD.IADD R5, R3, 0x1, -R4 ;  /* 0x0000000103057824 */ /* 0x000fe400078e0a04 */
[----:B------:R-:W-:Y:S02]  /*26e0*/  IMAD.IADD R3, R4, 0x1, -R3 ;  /* 0x0000000104037824 */ /* 0x000fe400078e0a03 */
[----:B------:R-:W-:Y:S02]  /*26f0*/  IMAD R12, R5, R7, R12 ;  /* 0x00000007050c7224 */ /* 0x000fe400078e020c */
[----:B------:R-:W-:-:S07]  /*2700*/  IMAD R11, R3, R2, R11 ;  /* 0x00000002030b7224 */ /* 0x000fce00078e020b */
.L_x_31:
[----:B------:R-:W-:Y:S01]  /*2710*/  UMOV UR28, UR31 ;  /* 0x0000001f001c7c82 */ /* 0x000fe20008000000 */
[----:B------:R-:W-:Y:S01]  /*2720*/  PLOP3.LUT P0, PT, PT, PT, PT, 0x80, 0x8 ;  /* 0x000000000008781c */ /* 0x000fe20003f0f070 */
[----:B------:R-:W-:Y:S01]  /*2730*/  IMAD.IADD R17, R12, 0x1, R91 ;  /* 0x000000010c117824 */ /* 0x000fe200078e025b */
[----:B------:R-:W-:Y:S01]  /*2740*/  LOP3.LUT R13, R13, 0x1, RZ, 0x3c, !PT ;  /* 0x000000010d0d7812 */ /* 0x000fe200078e3cff */
[----:B------:R-:W-:Y:S01]  /*2750*/  IMAD.IADD R14, R11, 0x1, R90 ;  /* 0x000000010b0e7824 */ /* 0x000fe200078e025a */
[----:B------:R-:W-:Y:S09]  /*2760*/  @P3 BRA `(.L_x_32) ;  /* 0xffffffec00303947 */ /* 0x000ff2000383ffff */
[----:B------:R-:W-:Y:S01]  /*2770*/  UIADD3 UR22, UPT, UPT, UR22, 0x30, URZ ;  /* 0x0000003016167890 */ /* 0x000fe2000fffe0ff */
[----:B------:R-:W-:-:S03]  /*2780*/  MOV R2, UR39 ;  /* 0x0000002700027c02 */ /* 0x000fc60008000f00 */
[----:B------:R-:W-:Y:S01]  /*2790*/  ULEA UR4, UR38, UR22, 0x3 ;  /* 0x0000001626047291 */ /* 0x000fe2000f8e18ff */
[----:B------:R-:W-:-:S08]  /*27a0*/  SHF.L.U32 R2, R2, 0x1f, RZ ;  /* 0x0000001f02027819 */ /* 0x000fd000000006ff */
[----:B------:R-:W1:Y:S02]  /*27b0*/  SYNCS.PHASECHK.TRANS64.TRYWAIT P0, [UR4], R2 ;  /* 0x00000002ff0075a7 */ /* 0x000e640008001104 */
[----:B-1----:R-:W-:Y:S05]  /*27c0*/  @!P0 BRA `(.L_x_33) ;  /* 0x0000006800bc8947 */ /* 0x002fea0003800000 */
.L_x_130:
[----:B------:R-:W-:-:S04]  /*27d0*/  UIADD3 UR6, UPT, UPT, UR38, 0x1, URZ ;  /* 0x0000000126067890 */ /* 0x000fc8000fffe0ff */
[----:B------:R-:W-:-:S04]  /*27e0*/  UISETP.NE.AND UP0, UPT, UR6, 0x6, UPT ;  /* 0x000000060600788c */ /* 0x000fc8000bf05270 */
[----:B------:R-:W-:Y:S02]  /*27f0*/  USEL UR5, URZ, 0x1, UP0 ;  /* 0x00000001ff057887 */ /* 0x000fe40008000000 */
[----:B------:R-:W-:Y:S02]  /*2800*/  USEL UR6, UR6, URZ, UP0 ;  /* 0x000000ff06067287 */ /* 0x000fe40008000000 */
[----:B------:R-:W-:Y:S02]  /*2810*/  ULOP3.LUT UR5, UR39, UR5, URZ, 0x3c, !UPT ;  /* 0x0000000527057292 */ /* 0x000fe4000f8e3cff */
[----:B------:R-:W-:-:S04]  /*2820*/  ULEA UR4, UR6, UR22, 0x3 ;  /* 0x0000001606047291 */ /* 0x000fc8000f8e18ff */
[----:B-1----:R-:W-:-:S04]  /*2830*/  MOV R2, UR5 ;  /* 0x0000000500027c02 */ /* 0x002fc80008000f00 */
[----:B------:R-:W-:-:S04]  /*2840*/  SHF.L.U32 R2, R2, 0x1f, RZ ;  /* 0x0000001f02027819 */ /* 0x000fc800000006ff */
[----:B------:R-:W1:Y:S02]  /*2850*/  SYNCS.PHASECHK.TRANS64.TRYWAIT P0, [UR4], R2 ;  /* 0x00000002ff0075a7 */ /* 0x000e640008001104 */
[----:B-1----:R-:W-:Y:S05]  /*2860*/  @!P0 BRA `(.L_x_34) ;  /* 0x0000006800ac8947 */ /* 0x002fea0003800000 */
.L_x_132:
        /* <DEDUP_REMOVED lines=10> */
.L_x_134:
        /* <DEDUP_REMOVED lines=10> */
.L_x_136:
        /* <DEDUP_REMOVED lines=10> */
.L_x_138:
[----:B------:R-:W-:-:S04]  /*2a50*/  UIADD3 UR6, UPT, UPT, UR6, 0x1, URZ ;  /* 0x0000000106067890 */ /* 0x000fc8000fffe0ff */
[----:B------:R-:W-:-:S04]  /*2a60*/  UISETP.NE.AND UP0, UPT, UR6, 0x6, UPT ;  /* 0x000000060600788c */ /* 0x000fc8000bf05270 */
[----:B------:R-:W-:Y:S02]  /*2a70*/  USEL UR4, URZ, 0x1, UP0 ;  /* 0x00000001ff047887 */ /* 0x000fe40008000000 */
[----:B------:R-:W-:Y:S02]  /*2a80*/  USEL UR6, UR6, URZ, UP0 ;  /* 0x000000ff06067287 */ /* 0x000fe40008000000 */
[----:B------:R-:W-:Y:S02]  /*2a90*/  ULOP3.LUT UR4, UR5, UR4, URZ, 0x3c, !UPT ;  /* 0x0000000405047292 */ /* 0x000fe4000f8e3cff */
[----:B------:R-:W-:-:S04]  /*2aa0*/  ULEA UR6, UR6, UR22, 0x3 ;  /* 0x0000001606067291 */ /* 0x000fc8000f8e18ff */
[----:B-1----:R-:W-:Y:S02]  /*2ab0*/  IMAD.U32 R2, RZ, RZ, UR4 ;  /* 0x00000004ff027e24 */ /* 0x002fe4000f8e00ff */
[----:B------:R-:W-:-:S03]  /*2ac0*/  MOV R0, UR6 ;  /* 0x0000000600007c02 */ /* 0x000fc60008000f00 */
[----:B------:R-:W-:-:S07]  /*2ad0*/  SHF.L.U32 R2, R2, 0x1f, RZ ;  /* 0x0000001f02027819 */ /* 0x000fce00000006ff */
.L_x_38:
[----:B-1----:R1:W2:Y:S02]  /*2ae0*/  SYNCS.PHASECHK.TRANS64.TRYWAIT P0, [R0+URZ], R2 ;  /* 0x00000002000075a7 */ /* 0x0022a400080011ff */
[----:B--2---:R-:W-:Y:S05]  /*2af0*/  @!P0 NANOSLEEP.SYNCS 0x989680 ;  /* 0x009896800000895d */ /* 0x004fea0003900000 */
[----:B------:R-:W2:Y:S02]  /*2b00*/  @!P0 SYNCS.PHASECHK.TRANS64 P0, [R0+URZ], R2 ;  /* 0x00000002000085a7 */ /* 0x000ea400080010ff */
[----:B--2---:R-:W-:Y:S05]  /*2b10*/  @P0 EXIT ;  /* 0x000000000000094d */ /* 0x004fea0003800000 */
[----:B------:R-:W-:Y:S05]  /*2b20*/  BRA `(.L_x_38) ;  /* 0xfffffffc00ec7947 */ /* 0x000fea000383ffff */
.L_x_16:
[----:B------:R-:W-:-:S04]  /*2b30*/  UISETP.NE.AND UP1, UPT, UR45, URZ, UPT ;  /* 0x000000ff2d00728c */ /* 0x000fc8000bf25270 */
[----:B------:R-:W-:-:S09]  /*2b40*/  UISETP.NE.OR UP1, UPT, UR8, 0x1, UP1 ;  /* 0x000000010800788c */ /* 0x000fd20008f25670 */
[----:B------:R-:W-:Y:S05]  /*2b50*/  BRA.U UP1, `(.L_x_39) ;  /* 0x0000000101b07547 */ /* 0x000fea000b800000 */
[----:B------:R-:W-:Y:S01]  /*2b60*/  UMOV UR4, 0x400 ;  /* 0x0000040000047882 */ /* 0x000fe20000000000 */
[----:B------:R-:W-:Y:S01]  /*2b70*/  HFMA2 R3, -RZ, RZ, 0, 5.9604644775390625e-08 ;  /* 0x00000001ff037431 */ /* 0x000fe200000001ff */
[----:B------:R-:W-:Y:S01]  /*2b80*/  ULEA UR45, UR45, UR4, 0x18 ;  /* 0x000000042d2d7291 */ /* 0x000fe2000f8ec0ff */
[----:B------:R-:W-:Y:S01]  /*2b90*/  ISETP.NE.AND P0, PT, R2, RZ, PT ;  /* 0x000000ff0200720c */ /* 0x000fe20003f05270 */
[----:B------:R-:W-:Y:S02]  /*2ba0*/  IMAD.MOV.U32 R8, RZ, RZ, RZ ;  /* 0x000000ffff087224 */ /* 0x000fe400078e00ff */
[----:B------:R-:W-:Y:S02]  /*2bb0*/  UIADD3 UR6, UPT, UPT, UR45, 0xb8, URZ ;  /* 0x000000b82d067890 */ /* 0x000fe4000fffe0ff */
[----:B------:R-:W-:Y:S02]  /*2bc0*/  UIADD3 UR7, UPT, UPT, UR45, 0xb0, URZ ;  /* 0x000000b02d077890 */ /* 0x000fe4000fffe0ff */
[----:B------:R-:W-:-:S12]  /*2bd0*/  UPRMT UR6, URZ, 0x654, UR6 ;  /* 0x00000654ff067896 */ /* 0x000fd80008000006 */
.L_x_42:
[----:B------:R-:W-:Y:S01]  /*2be0*/  SHF.L.U32 R6, R3, 0x1f, RZ ;  /* 0x0000001f03067819 */ /* 0x000fe200000006ff */
[----:B------:R-:W-:Y:S02]  /*2bf0*/  IMAD.U32 R4, RZ, RZ, UR7 ;  /* 0x00000007ff047e24 */ /* 0x000fe4000f8e00ff */
[----:B------:R-:W-:Y:S01]  /*2c00*/  @!P0 IMAD.MOV.U32 R5, RZ, RZ, 0x10 ;  /* 0x00000010ff058424 */ /* 0x000fe200078e00ff */
[----:B------:R-:W1:Y:S02]  /*2c10*/  SYNCS.PHASECHK.TRANS64.TRYWAIT P1, [UR45+0xb8], R6 ;  /* 0x0000b806ff0075a7 */ /* 0x000e64000802112d */
[----:B------:R-:W-:-:S04]  /*2c20*/  PRMT R4, R2, 0x654, R4 ;  /* 0x0000065402047816 */ /* 0x000fc80000000004 */
[----:B------:R-:W-:Y:S01]  /*2c30*/  SEL R0, R4, R0, !P0 ;  /* 0x0000000004007207 */ /* 0x000fe20004000000 */
[----:B-1----:R-:W-:Y:S06]  /*2c40*/  @!P1 BRA `(.L_x_40) ;  /* 0x0000006800149947 */ /* 0x002fec0003800000 */
.L_x_140:
[----:B------:R-:W-:Y:S01]  /*2c50*/  UIADD3 UR4, UPT, UPT, UR45, 0xf0, URZ ;  /* 0x000000f02d047890 */ /* 0x000fe2000fffe0ff */
[----:B------:R2:W-:Y:S01]  /*2c60*/  @!P0 SYNCS.ARRIVE.TRANS64.RED RZ, [R0+URZ], R5 ;  /* 0x0000000500ff89a7 */ /* 0x0005e200080004ff */
[----:B------:R-:W-:Y:S01]  /*2c70*/  UIADD3 UR5, UPT, UPT, UR45, 0xb0, URZ ;  /* 0x000000b02d057890 */ /* 0x000fe2000fffe0ff */
[----:B------:R-:W-:-:S08]  /*2c80*/  LOP3.LUT R3, R3, 0x1, RZ, 0x3c, !PT ;  /* 0x0000000103037812 */ /* 0x000fd000078e3cff */
[----:B------:R-:W-:Y:S06]  /*2c90*/  UGETNEXTWORKID.BROADCAST [UR4], [UR5] ;  /* 0x00000000040073ca */ /* 0x000fec0008000100 */
[----:B--2---:R-:W-:-:S04]  /*2ca0*/  SHF.L.U32 R5, R8, 0x1f, RZ ;  /* 0x0000001f08057819 */ /* 0x004fc800000006ff */
[----:B------:R-:W2:Y:S02]  /*2cb0*/  SYNCS.PHASECHK.TRANS64.TRYWAIT P1, [UR45+0xb0], R5 ;  /* 0x0000b005ff0075a7 */ /* 0x000ea4000802112d */
[----:B--2---:R-:W-:Y:S05]  /*2cc0*/  @!P1 BRA `(.L_x_41) ;  /* 0x00000068000c9947 */ /* 0x004fea0003800000 */
.L_x_142:
[----:B-1----:R-:W1:Y:S01]  /*2cd0*/  LDS.128 R4, [UR45+0xf0] ;  /* 0x0000f02dff047984 */ /* 0x002e620008000c00 */
[----:B------:R-:W-:Y:S01]  /*2ce0*/  LOP3.LUT R8, R8, 0x1, RZ, 0x3c, !PT ;  /* 0x0000000108087812 */ /* 0x000fe200078e3cff */
[----:B------:R-:W-:Y:S01]  /*2cf0*/  @!PT LDS RZ, [RZ] ;  /* 0x00000000fffff984 */ /* 0x000fe20000000800 */
[----:B------:R-:W-:Y:S01]  /*2d00*/  @!PT LDS RZ, [RZ] ;  /* 0x00000000fffff984 */ /* 0x000fe20000000800 */
[----:B------:R-:W-:Y:S01]  /*2d10*/  @!PT LDS RZ, [RZ] ;  /* 0x00000000fffff984 */ /* 0x000fe20000000800 */
[----:B------:R-:W-:Y:S01]  /*2d20*/  @!PT LDS RZ, [RZ] ;  /* 0x00000000fffff984 */ /* 0x000fe20000000800 */
[----:B------:R2:W-:Y:S06]  /*2d30*/  MEMBAR.ALL.CTA ;  /* 0x0000000000007992 */ /* 0x0005ec0000008000 */
[----:B--2---:R-:W2:Y:S02]  /*2d40*/  FENCE.VIEW.ASYNC.S ;  /* 0x00000000000073c6 */ /* 0x004ea40000000000 */
[----:B--2---:R-:W-:Y:S01]  /*2d50*/  SYNCS.ARRIVE.TRANS64.RED.A1T0 RZ, [UR6], RZ ;  /* 0x000000ffffff79a7 */ /* 0x004fe20008100406 */
[----:B-1----:R-:W-:-:S13]  /*2d60*/  LOP3.LUT P1, RZ, R6, 0x1, RZ, 0xc0, !PT ;  /* 0x0000000106ff7812 */ /* 0x002fda000782c0ff */
[----:B------:R-:W-:Y:S05]  /*2d70*/  @P1 BRA `(.L_x_42) ;  /* 0xfffffffc00981947 */ /* 0x000fea000383ffff */
[----:B------:R-:W-:-:S04]  /*2d80*/  SHF.L.U32 R0, R3, 0x1f, RZ ;  /* 0x0000001f03007819 */ /* 0x000fc800000006ff */
[----:B------:R-:W1:Y:S02]  /*2d90*/  SYNCS.PHASECHK.TRANS64 P0, [UR45+0xb8], R0 ;  /* 0x0000b800ff0075a7 */ /* 0x000e64000800102d */
[----:B-1----:R-:W-:Y:S05]  /*2da0*/  @P0 EXIT ;  /* 0x000000000000094d */ /* 0x002fea0003800000 */
[----:B------:R-:W-:-:S07]  /*2db0*/  MOV R0, UR45 ;  /* 0x0000002d00007c02 */ /* 0x000fce0008000f00 */
.L_x_43:
[----:B-1----:R-:W-:-:S04]  /*2dc0*/  SHF.L.U32 R2, R3, 0x1f, RZ ;  /* 0x0000001f03027819 */ /* 0x002fc800000006ff */
[----:B------:R1:W2:Y:S03]  /*2dd0*/  SYNCS.PHASECHK.TRANS64.TRYWAIT P0, [R0+URZ+0xb8], R2 ;  /* 0x0000b802000075a7 */ /* 0x0002a600080011ff */
[----:B--2---:R-:W-:Y:S05]  /*2de0*/  @!P0 NANOSLEEP.SYNCS 0x989680 ;  /* 0x009896800000895d */ /* 0x004fea0003900000 */
[----:B------:R-:W2:Y:S02]  /*2df0*/  @!P0 SYNCS.PHASECHK.TRANS64 P0, [R0+URZ+0xb8], R2 ;  /* 0x0000b802000085a7 */ /* 0x000ea400080010ff */
[----:B--2---:R-:W-:Y:S05]  /*2e00*/  @P0 EXIT ;  /* 0x000000000000094d */ /* 0x004fea0003800000 */
[----:B------:R-:W-:Y:S05]  /*2e10*/  BRA `(.L_x_43) ;  /* 0xfffffffc00e87947 */ /* 0x000fea000383ffff */
.L_x_39:
[----:B------:R-:W-:-:S09]  /*2e20*/  UISETP.NE.AND UP1, UPT, UR8, URZ, UPT ;  /* 0x000000ff0800728c */ /* 0x000fd2000bf25270 */
[----:B------:R-:W-:Y:S05]  /*2e30*/  BRA.U UP1, `(.L_x_44) ;  /* 0x0000000d01787547 */ /* 0x000fea000b800000 */
[----:B------:R-:W-:Y:S01]  /*2e40*/  UMOV UR4, 0x40 ;  /* 0x0000004000047882 */ /* 0x000fe20000000000 */
[----:B------:R-:W-:Y:S01]  /*2e50*/  NOP ;  /* 0x0000000000007918 */ /* 0x000fe20000000000 */
[----:B------:R-:W-:Y:S01]  /*2e60*/  ULEA UR4, UR45, UR4, 0x18 ;  /* 0x000000042d047291 */ /* 0x000fe2000f8ec0ff */
[----:B------:R-:W-:Y:S02]  /*2e70*/  UMOV UR5, 0x400 ;  /* 0x0000040000057882 */ /* 0x000fe40000000000 */
[----:B------:R-:W-:-:S06]  /*2e80*/  ULEA UR45, UR45, UR5, 0x18 ;  /* 0x000000052d2d7291 */ /* 0x000fcc000f8ec0ff */
[----:B------:R-:W1:Y:S02]  /*2e90*/  LDS.U8 R0, [UR4+0x1c] ;  /* 0x00001c04ff007984 */ /* 0x000e640008000000 */
[----:B-1----:R-:W-:-:S13]  /*2ea0*/  ISETP.NE.AND P0, PT, R0, RZ, PT ;  /* 0x000000ff0000720c */ /* 0x002fda0003f05270 */
[----:B------:R-:W-:Y:S05]  /*2eb0*/  @P0 BRA `(.L_x_45) ;  /* 0x0000000000580947 */ /* 0x000fea0003800000 */
[----:B------:R-:W-:-:S13]  /*2ec0*/  ELECT P0, URZ, PT ;  /* 0x0000000000ff782f */ /* 0x000fda0003800000 */
[----:B------:R-:W-:Y:S05]  /*2ed0*/  @!P0 BRA `(.L_x_46) ;  /* 0x0000000000608947 */ /* 0x000fea0003800000 */
[----:B------:R-:W-:Y:S01]  /*2ee0*/  UMOV UR5, 0x10 ;  /* 0x0000001000057882 */ /* 0x000fe20000000000 */
[----:B------:R-:W-:Y:S01]  /*2ef0*/  HFMA2 R0, -RZ, RZ, 0, 5.9604644775390625e-08 ;  /* 0x00000001ff007431 */ /* 0x000fe200000001ff */
[----:B------:R-:W-:-:S03]  /*2f00*/  MOV R2, 0xffff ;  /* 0x0000ffff00027802 */ /* 0x000fc60000000f00 */
[----:B------:R-:W-:Y:S04]  /*2f10*/  DEPBAR.LE SB1, 0x36 ;  /* 0x00009d800000791a */ /* 0x000fe80000000000 */
[----:B------:R-:W1:Y:S02]  /*2f20*/  UTCATOMSWS.FIND_AND_SET.ALIGN UP0, UR5, UR5 ;  /* 0x00000005000575e3 */ /* 0x000e640008000800 */
[----:B-1----:R-:W-:Y:S01]  /*2f30*/  MOV R3, UR5 ;  /* 0x0000000500037c02 */ /* 0x002fe20008000f00 */
[----:B------:R-:W-:Y:S06]  /*2f40*/  BRA.U UP0, `(.L_x_47) ;  /* 0x0000000100187547 */ /* 0x000fec000b800000 */
.L_x_48:
[----:B------:R-:W-:Y:S05]  /*2f50*/  NANOSLEEP 0x64 ;  /* 0x000000640000795d */ /* 0x000fea0003800000 */
[----:B------:R-:W-:-:S05]  /*2f60*/  UMOV UR5, 0x10 ;  /* 0x0000001000057882 */ /* 0x000fca0000000000 */
[----:B------:R-:W-:Y:S04]  /*2f70*/  DEPBAR.LE SB1, 0x36 ;  /* 0x00009d800000791a */ /* 0x000fe80000000000 */
[----:B------:R-:W1:Y:S02]  /*2f80*/  UTCATOMSWS.FIND_AND_SET.ALIGN UP0, UR5, UR5 ;  /* 0x00000005000575e3 */ /* 0x000e640008000800 */
[----:B-1----:R-:W-:Y:S01]  /*2f90*/  MOV R3, UR5 ;  /* 0x0000000500037c02 */ /* 0x002fe20008000f00 */
[----:B------:R-:W-:Y:S05]  /*2fa0*/  BRA.U !UP0, `(.L_x_48) ;  /* 0xfffffffd08e87547 */ /* 0x000fea000b83ffff */
.L_x_47:
[-C--:B------:R-:W-:Y:S02]  /*2fb0*/  SHF.L.U32 R2, R2, R3.reuse, RZ ;  /* 0x0000000302027219 */ /* 0x080fe400000006ff */
[----:B------:R-:W-:Y:S01]  /*2fc0*/  SHF.L.U32 R0, R0, R3, RZ ;  /* 0x0000000300007219 */ /* 0x000fe200000006ff */
[----:B------:R-:W-:Y:S02]  /*2fd0*/  IMAD.SHL.U32 R3, R3, 0x20, RZ ;  /* 0x0000002003037824 */ /* 0x000fe400078e00ff */
[----:B------:R1:W-:Y:S04]  /*2fe0*/  ATOMS.OR RZ, [UR4+0x14], R2 ;  /* 0x00001402ffff798c */ /* 0x0003e8000b000004 */
[----:B------:R1:W-:Y:S04]  /*2ff0*/  ATOMS.OR RZ, [UR4+0x18], R0 ;  /* 0x00001800ffff798c */ /* 0x0003e8000b000004 */
[----:B------:R1:W-:Y:S01]  /*3000*/  STS [UR45+0x100], R3 ;  /* 0x00010003ff007988 */ /* 0x0003e2000800082d */
[----:B------:R-:W-:Y:S05]  /*3010*/  BRA `(.L_x_46) ;  /* 0x0000000000107947 */ /* 0x000fea0003800000 */
.L_x_45:
[----:B------:R-:W-:Y:S02]  /*3020*/  MOV R0, 0xffffffff ;  /* 0xffffffff00007802 */ /* 0x000fe40000000f00 */
[----:B------:R-:W-:-:S03]  /*3030*/  MOV R2, 0x3060 ;  /* 0x0000306000027802 */ /* 0x000fc60000000f00 */
[----:B------:R1:W-:Y:S04]  /*3040*/  STS [UR45+0x100], R0 ;  /* 0x00010000ff007988 */ /* 0x0003e8000800082d */
[----:B-1-3-5:R-:W-:Y:S05]  /*3050*/  CALL.REL.NOINC `($__internal_1_$__cuda_sm10x_tcgen05_guardrail_trap_phase_invalid_during_alloc) ;  /* 0x0000006c001c7944 */ /* 0x02afea0003c00000 */
.L_x_46:
[----:B------:R-:W-:Y:S05]  /*3060*/  WARPSYNC.ALL ;  /* 0x0000000000007948 */ /* 0x000fea0003800000 */
[----:B------:R-:W2:Y:S01]  /*3070*/  S2UR UR6, SR_CgaCtaId ;  /* 0x00000000000679c3 */ /* 0x000ea20000008800 */
[----:B------:R-:W-:Y:S01]  /*3080*/  UMOV UR4, 0x400 ;  /* 0x0000040000047882 */ /* 0x000fe20000000000 */
[----:B------:R-:W-:-:S06]  /*3090*/  NOP ;  /* 0x0000000000007918 */ /* 0x000fcc0000000000 */
[----:B------:R-:W-:Y:S06]  /*30a0*/  BAR.ARV 0x6, 0xa0 ;  /* 0x0182800000007b1d */ /* 0x000fec0000002000 */
[----:B------:R-:W-:Y:S01]  /*30b0*/  IMAD.MOV.U32 R8, RZ, RZ, 0x1 ;  /* 0x00000001ff087424 */ /* 0x000fe200078e00ff */
[----:B------:R-:W-:Y:S01]  /*30c0*/  UMOV UR15, URZ ;  /* 0x000000ff000f7c82 */ /* 0x000fe20008000000 */
[----:B------:R-:W-:Y:S01]  /*30d0*/  UMOV UR14, URZ ;  /* 0x000000ff000e7c82 */ /* 0x000fe20008000000 */
[----:B------:R-:W-:Y:S01]  /*30e0*/  UMOV UR24, 0x0 ;  /* 0x0000000000187882 */ /* 0x000fe20000000000 */
[----:B------:R-:W-:Y:S01]  /*30f0*/  UMOV UR25, 0x8210490 ;  /* 0x0821049000197882 */ /* 0x000fe20000000000 */
[----:B------:R-:W-:Y:S01]  /*3100*/  UMOV UR22, 0x0 ;  /* 0x0000000000167882 */ /* 0x000fe20000000000 */
[----:B------:R-:W-:Y:S01]  /*3110*/  UMOV UR23, 0x8210490 ;  /* 0x0821049000177882 */ /* 0x000fe20000000000 */
[----:B------:R-:W-:Y:S01]  /*3120*/  UMOV UR20, 0x0 ;  /* 0x0000000000147882 */ /* 0x000fe20000000000 */
[----:B------:R-:W-:Y:S01]  /*3130*/  UMOV UR21, 0x8210490 ;  /* 0x0821049000157882 */ /* 0x000fe20000000000 */
[----:B------:R-:W-:Y:S01]  /*3140*/  UMOV UR18, 0x0 ;  /* 0x0000000000127882 */ /* 0x000fe20000000000 */
[----:B--2---:R-:W-:Y:S01]  /*3150*/  ULEA UR6, UR6, UR4, 0x18 ;  /* 0x0000000406067291 */ /* 0x004fe2000f8ec0ff */
[----:B------:R-:W2:Y:S03]  /*3160*/  LDCU.64 UR4, c[0x0][0x388] ;  /* 0x00007100ff0477ac */ /* 0x000ea60008000a00 */
[----:B------:R-:W-:-:S02]  /*3170*/  UIADD3 UR9, UPT, UPT, UR6, 0x8400, URZ ;  /* 0x0000840006097890 */ /* 0x000fc4000fffe0ff */
[----:B------:R-:W-:-:S03]  /*3180*/  UIADD3 UR10, UPT, UPT, UR6, 0x20400, URZ ;  /* 0x00020400060a7890 */ /* 0x000fc6000fffe0ff */
[----:B------:R-:W1:Y:S01]  /*3190*/  LDS R9, [UR6+0x100] ;  /* 0x00010006ff097984 */ /* 0x000e620008000800 */
[----:B------:R-:W-:Y:S02]  /*31a0*/  USHF.R.U32.HI UR9, URZ, 0x4, UR9 ;  /* 0x00000004ff097899 */ /* 0x000fe40008011609 */
[----:B------:R-:W-:Y:S02]  /*31b0*/  USHF.R.U32.HI UR10, URZ, 0x4, UR10 ;  /* 0x00000004ff0a7899 */ /* 0x000fe4000801160a */
[----:B------:R-:W-:Y:S02]  /*31c0*/  ULOP3.LUT UR9, UR9, 0x3fff, URZ, 0xc0, !UPT ;  /* 0x00003fff09097892 */ /* 0x000fe4000f8ec0ff */
[----:B------:R-:W-:Y:S02]  /*31d0*/  ULOP3.LUT UR10, UR10, 0x3fff, URZ, 0xc0, !UPT ;  /* 0x00003fff0a0a7892 */ /* 0x000fe4000f8ec0ff */
[----:B------:R-:W-:Y:S02]  /*31e0*/  ULOP3.LUT UR9, UR9, 0x10000, URZ, 0xfc, !UPT ;  /* 0x0001000009097892 */ /* 0x000fe4000f8efcff */
[----:B--2---:R-:W-:-:S02]  /*31f0*/  UIADD3 UR7, UPT, UPT, UR4, 0x3f, URZ ;  /* 0x0000003f04077890 */ /* 0x004fc4000fffe0ff */
[----:B------:R-:W-:Y:S02]  /*3200*/  ULOP3.LUT UR10, UR10, 0x2000000, URZ, 0xfc, !UPT ;  /* 0x020000000a0a7892 */ /* 0x000fe4000f8efcff */
[----:B------:R-:W-:Y:S01]  /*3210*/  USHF.R.S32.HI UR4, URZ, 0x1f, UR7 ;  /* 0x0000001fff047899 */ /* 0x000fe20008011407 */
[----:B------:R-:W-:-:S03]  /*3220*/  UMOV UR19, 0x8210490 ;  /* 0x0821049000137882 */ /* 0x000fc60000000000 */
[----:B------:R-:W-:-:S04]  /*3230*/  ULEA.HI UR7, UR4, UR7, URZ, 0x6 ;  /* 0x0000000704077291 */ /* 0x000fc8000f8f30ff */
[----:B------:R-:W-:-:S03]  /*3240*/  USHF.R.S32.HI UR7, URZ, 0x6, UR7 ;  /* 0x00000006ff077899 */ /* 0x000fc60008011407 */
[----:B------:R-:W2:Y:S01]  /*3250*/  LDCU UR4, c[0x0][0x390] ;  /* 0x00007200ff0477ac */ /* 0x000ea20008000800 */
[----:B------:R-:W-:Y:S02]  /*3260*/  UIMAD UR7, UR7, UR5, URZ ;  /* 0x00000005070772a4 */ /* 0x000fe4000f8e02ff */
[----:B------:R-:W-:-:S04]  /*3270*/  UIADD3 UR5, UPT, UPT, UR6, 0xb8, URZ ;  /* 0x000000b806057890 */ /* 0x000fc8000fffe0ff */
[----:B------:R-:W-:Y:S01]  /*3280*/  UPRMT UR5, URZ, 0x654, UR5 ;  /* 0x00000654ff057896 */ /* 0x000fe20008000005 */
[C---:B-1----:R-:W-:Y:S01]  /*3290*/  VIADD R3, R9.reuse, 0x80 ;  /* 0x0000008009037836 */ /* 0x042fe20000000000 */
[----:B------:R-:W-:Y:S01]  /*32a0*/  LOP3.LUT R2, R9, 0xffff, RZ, 0xc0, !PT ;  /* 0x0000ffff09027812 */ /* 0x000fe200078ec0ff */
[----:B--2---:R-:W-:-:S03]  /*32b0*/  UIMAD UR4, UR7, UR4, URZ ;  /* 0x00000004070472a4 */ /* 0x004fc6000f8e02ff */
[----:B------:R-:W-:Y:S01]  /*32c0*/  LOP3.LUT R3, R3, 0xffff, RZ, 0xc0, !PT ;  /* 0x0000ffff03037812 */ /* 0x000fe200078ec0ff */
[----:B------:R-:W-:-:S04]  /*32d0*/  UIADD3 UR16, UPT, UPT, UR4, -0x1, URZ ;  /* 0xffffffff04107890 */ /* 0x000fc8000fffe0ff */
[----:B------:R1:W-:Y:S01]  /*32e0*/  STL.64 [R1], R2 ;  /* 0x0000000201007387 */ /* 0x0003e20000100a00 */
[----:B------:R-:W-:Y:S01]  /*32f0*/  UISETP.GE.AND UP2, UPT, UR4, 0x1, UPT ;  /* 0x000000010400788c */ /* 0x000fe2000bf46270 */
[----:B-1----:R-:W-:-:S10]  /*3300*/  CS2R R2, SRZ ;  /* 0x0000000000027805 */ /* 0x002fd4000001ff00 */
.L_x_55:
[----:B-1----:R-:W-:-:S04]  /*3310*/  SHF.L.U32 R4, R3, 0x1f, RZ ;  /* 0x0000001f03047819 */ /* 0x002fc800000006ff */
[----:B------:R-:W1:Y:S02]  /*3320*/  SYNCS.PHASECHK.TRANS64.TRYWAIT P0, [UR6+0xb0], R4 ;  /* 0x0000b004ff0075a7 */ /* 0x000e640008001106 */
[----:B-12-4-:R-:W-:Y:S05]  /*3330*/  @!P0 BRA `(.L_x_49) ;  /* 0x0000006000888947 */ /* 0x016fea0003800000 */
.L_x_144:
[----:B-1----:R-:W1:Y:S01]  /*3340*/  LDS.128 R4, [UR6+0xf0] ;  /* 0x0000f006ff047984 */ /* 0x002e620008000c00 */
[----:B------:R-:W-:Y:S01]  /*3350*/  ULEA UR8, UR15, UR6, 0x3 ;  /* 0x000000060f087291 */ /* 0x000fe2000f8e18ff */
[----:B------:R-:W-:Y:S01]  /*3360*/  SHF.L.U32 R0, R8, 0x1f, RZ ;  /* 0x0000001f08007819 */ /* 0x000fe200000006ff */
[----:B------:R-:W-:Y:S01]  /*3370*/  @!PT LDS RZ, [RZ] ;  /* 0x00000000fffff984 */ /* 0x000fe20000000800 */
[----:B------:R-:W-:Y:S01]  /*3380*/  @!PT LDS RZ, [RZ] ;  /* 0x00000000fffff984 */ /* 0x000fe20000000800 */
[----:B------:R-:W-:Y:S01]  /*3390*/  @!PT LDS RZ, [RZ] ;  /* 0x00000000fffff984 */ /* 0x000fe20000000800 */
[----:B------:R-:W-:Y:S01]  /*33a0*/  @!PT LDS RZ, [RZ] ;  /* 0x00000000fffff984 */ /* 0x000fe20000000800 */
[----:B------:R2:W-:Y:S06]  /*33b0*/  MEMBAR.ALL.CTA ;  /* 0x0000000000007992 */ /* 0x0005ec0000008000 */
[----:B--2---:R-:W2:Y:S02]  /*33c0*/  FENCE.VIEW.ASYNC.S ;  /* 0x00000000000073c6 */ /* 0x004ea40000000000 */
[----:B--2---:R-:W-:Y:S01]  /*33d0*/  SYNCS.ARRIVE.TRANS64.RED.A1T0 RZ, [UR5], RZ ;  /* 0x000000ffffff79a7 */ /* 0x004fe20008100405 */
[----:B------:R-:W2:Y:S01]  /*33e0*/  SYNCS.PHASECHK.TRANS64.TRYWAIT P0, [UR8+0xd0], R0 ;  /* 0x0000d000ff0075a7 */ /* 0x000ea20008001108 */
[----:B-1----:R-:W-:Y:S01]  /*33f0*/  LOP3.LUT P3, RZ, R6, 0x1, RZ, 0xc0, !PT ;  /* 0x0000000106ff7812 */ /* 0x002fe2000786c0ff */
[----:B--2---:R-:W-:-:S12]  /*3400*/  @!P0 BRA `(.L_x_50) ;  /* 0x00000060006c8947 */ /* 0x004fd80003800000 */
.L_x_146:
[----:B------:R-:W-:Y:S05]  /*3410*/  BRA.U !UP2, `(.L_x_51) ;  /* 0x000000010af07547 */ /* 0x000fea000b800000 */
[----:B-1----:R-:W-:Y:S01]  /*3420*/  IMAD.U32 R0, RZ, RZ, UR15 ;  /* 0x0000000fff007e24 */ /* 0x002fe2000f8e00ff */
[----:B------:R-:W-:-:S04]  /*3430*/  ULEA UR4, UR14, UR6, 0x3 ;  /* 0x000000060e047291 */ /* 0x000fc8000f8e18ff */
[----:B------:R-:W-:-:S05]  /*3440*/  LEA R0, R0, R1, 0x2 ;  /* 0x0000000100007211 */ /* 0x000fca00078e10ff */
[----:B------:R1:W5:Y:S01]  /*3450*/  LDL R4, [R0] ;  /* 0x0000000000047983 */ /* 0x0003620000100800 */
[----:B------:R-:W-:Y:S01]  /*3460*/  UPLOP3.LUT UP3, UPT, UPT, UPT, UPT, 0x40, 0x4 ;  /* 0x000000000004789c */ /* 0x000fe20003f6e870 */
[----:B------:R-:W-:Y:S01]  /*3470*/  UMOV UR13, UR16 ;  /* 0x00000010000d7c82 */ /* 0x000fe20008000000 */
[----:B------:R-:W-:Y:S01]  /*3480*/  UMOV UR12, UR14 ;  /* 0x0000000e000c7c82 */ /* 0x000fe20008000000 */
[----:B-1----:R-:W-:-:S04]  /*3490*/  SHF.L.U32 R0, R2, 0x1f, RZ ;  /* 0x0000001f02007819 */ /* 0x002fc800000006ff */
[----:B------:R1:W2:Y:S04]  /*34a0*/  SYNCS.PHASECHK.TRANS64.TRYWAIT P2, [UR4], R0 ;  /* 0x00000000ff0075a7 */ /* 0x0002a80008041104 */
.L_x_54:
[----:B----4-:R-:W-:Y:S01]  /*34b0*/  ULEA UR7, UR12, UR6, 0x3 ;  /* 0x000000060c077291 */ /* 0x010fe2000f8e18ff */
[----:B-12---:R-:W-:Y:S11]  /*34c0*/  @P2 BRA `(.L_x_52) ;  /* 0x00000000000c2947 */ /* 0x006ff60003800000 */
[----:B------:R-:W-:Y:S04]  /*34d0*/  SHF.L.U32 R5, R2, 0x1f, RZ ;  /* 0x0000001f02057819 */ /* 0x000fe800000006ff */
[----:B------:R-:W2:Y:S02]  /*34e0*/  SYNCS.PHASECHK.TRANS64.TRYWAIT P0, [UR7], R5 ;  /* 0x00000005ff0075a7 */ /* 0x000ea40008001107 */
[----:B--2---:R-:W-:Y:S05]  /*34f0*/  @!P0 BRA `(.L_x_53) ;  /* 0x0000006000488947 */ /* 0x004fea0003800000 */
.L_x_52:
[----:B------:R-:W-:Y:S01]  /*3500*/  UISETP.NE.AND UP0, UPT, UR13, URZ, UPT ;  /* 0x000000ff0d00728c */ /* 0x000fe2000bf05270 */
[----:B------:R-:W-:Y:S01]  /*3510*/  PLOP3.LUT P2, PT, PT, PT, PT, 0x80, 0x8 ;  /* 0x000000000008781c */ /* 0x000fe20003f4f070 */
[----:B------:R-:W-:Y:S01]  /*3520*/  UIADD3 UR14, UPT, UPT, UR12, 0x1, URZ ;  /* 0x000000010c0e7890 */ /* 0x000fe2000fffe0ff */
[----:B------:R-:W-:Y:S03]  /*3530*/  ELECT P1, URZ, PT ;  /* 0x0000000000ff782f */ /* 0x000fe60003820000 */
[----:B------:R-:W-:Y:S01]  /*3540*/  UISETP.NE.AND UP1, UPT, UR14, 0x6, UPT ;  /* 0x000000060e00788c */ /* 0x000fe2000bf25270 */
[----:B------:R-:W-:Y:S01]  /*3550*/  PLOP3.LUT P0, PT, PT, PT, UP0, 0x80, 0x8 ;  /* 0x000000000008781c */ /* 0x000fe20003f0f008 */
[----:B------:R-:W-:Y:S02]  /*3560*/  ULEA UR26, UR12, UR10, 0xa ;  /* 0x0000000a0c1a7291 */ /* 0x000fe4000f8e50ff */
[----:B------:R-:W-:Y:S02]  /*3570*/  USEL UR11, URZ, 0x1, UP1 ;  /* 0x00000001ff0b7887 */ /* 0x000fe40008800000 */
[----:B------:R-:W-:Y:S02]  /*3580*/  USEL UR14, UR14, URZ, UP1 ;  /* 0x000000ff0e0e7287 */ /* 0x000fe40008800000 */
[----:B------:R-:W-:Y:S02]  /*3590*/  ULEA UR28, UR12, UR9, 0xa ;  /* 0x000000090c1c7291 */ /* 0x000fe4000f8e50ff */
[----:B------:R-:W-:Y:S01]  /*35a0*/  @UP0 ULEA UR4, UR14, UR6, 0x3 ;  /* 0x000000060e040291 */ /* 0x000fe2000f8e18ff */
[----:B------:R-:W-:Y:S01]  /*35b0*/  LOP3.LUT R2, R2, UR11, RZ, 0x3c, !PT ;  /* 0x0000000b02027c12 */ /* 0x000fe2000f8e3cff */
[----:B------:R-:W-:Y:S02]  /*35c0*/  UIADD3 UR36, UPT, UPT, UR26, 0x80, URZ ;  /* 0x000000801a247890 */ /* 0x000fe4000fffe0ff */
[----:B------:R-:W-:Y:S01]  /*35d0*/  UIADD3 UR34, UPT, UPT, UR28, 0x2, URZ ;  /* 0x000000021c227890 */ /* 0x000fe2000fffe0ff */
[----:B-1----:R-:W-:Y:S01]  /*35e0*/  @P0 SHF.L.U32 R0, R2, 0x1f, RZ ;  /* 0x0000001f02000819 */ /* 0x002fe200000006ff */
[----:B------:R-:W-:Y:S02]  /*35f0*/  UIADD3 UR32, UPT, UPT, UR26, 0x100, URZ ;  /* 0x000001001a207890 */ /* 0x000fe4000fffe0ff */
[----:B------:R-:W-:Y:S01]  /*3600*/  UIADD3 UR30, UPT, UPT, UR28, 0x4, URZ ;  /* 0x000000041c1e7890 */ /* 0x000fe2000fffe0ff */
[----:B------:R4:W1:Y:S01]  /*3610*/  @P0 SYNCS.PHASECHK.TRANS64.TRYWAIT P2, [UR4], R0 ;  /* 0x00000000ff0005a7 */ /* 0x0008620008041104 */
[----:B------:R-:W-:Y:S02]  /*3620*/  ELECT P0, URZ, PT ;  /* 0x0000000000ff782f */ /* 0x000fe40003800000 */
[C---:B-----5:R-:W-:Y:S01]  /*3630*/  @P1 R2UR.BROADCAST UR4, R4.reuse ;  /* 0x00000000040412ca */ /* 0x060fe200008e0000 */
[----:B------:R-:W-:Y:S10]  /*3640*/  UIADD3 UR7, UPT, UPT, UR7, 0x30, URZ ;  /* 0x0000003007077890 */ /* 0x000ff4000fffe0ff */
[C---:B------:R-:W-:Y:S02]  /*3650*/  @P0 R2UR.BROADCAST UR11, R4.reuse ;  /* 0x00000000040b02ca */ /* 0x040fe400008e0000 */
[----:B------:R-:W-:Y:S01]  /*3660*/  ELECT P0, URZ, PT ;  /* 0x0000000000ff782f */ /* 0x000fe20003800000 */
[----:B------:R-:W-:Y:S01]  /*3670*/  UMOV UR27, 0x40004040 ;  /* 0x40004040001b7882 */ /* 0x000fe20000000000 */
[----:B------:R-:W-:Y:S01]  /*3680*/  UMOV UR29, 0x40004040 ;  /* 0x40004040001d7882 */ /* 0x000fe20000000000 */
[----:B------:R-:W-:Y:S01]  /*3690*/  UMOV UR37, 0x40004040 ;  /* 0x4000404000257882 */ /* 0x000fe20000000000 */
[----:B------:R-:W-:Y:S01]  /*36a0*/  UMOV UR35, 0x40004040 ;  /* 0x4000404000237882 */ /* 0x000fe20000000000 */
[----:B------:R-:W-:Y:S01]  /*36b0*/  UMOV UR33, 0x40004040 ;  /* 0x4000404000217882 */ /* 0x000fe20000000000 */
[----:B------:R-:W-:Y:S01]  /*36c0*/  UMOV UR31, 0x40004040 ;  /* 0x40004040001f7882 */ /* 0x000fe20000000000 */
[----:B------:R-:W-:Y:S01]  /*36d0*/  UMOV UR12, UR14 ;  /* 0x0000000e000c7c82 */ /* 0x000fe20008000000 */
[----:B------:R2:W-:Y:S01]  /*36e0*/  UTCHMMA gdesc[UR28], gdesc[UR26], tmem[UR4], tmem[UR24], idesc[UR25], UP3 ;  /* 0x00ff181a1c0075ea */ /* 0x0005e20009800004 */
[----:B------:R-:W-:Y:S02]  /*36f0*/  UPLOP3.LUT UP3, UPT, UPT, UPT, UPT, 0x80, 0x8 ;  /* 0x000000000008789c */ /* 0x000fe40003f6f070 */
[----:B------:R3:W-:Y:S01]  /*3700*/  UTCHMMA gdesc[UR34], gdesc[UR36], tmem[UR11], tmem[UR22], idesc[UR23], UPT ;  /* 0x00ff1624220075ea */ /* 0x0007e2000b80000b */
[----:B--2---:R-:W-:Y:S01]  /*3710*/  UIADD3 UR26, UPT, UPT, UR26, 0x180, URZ ;  /* 0x000001801a1a7890 */ /* 0x004fe2000fffe0ff */
[C---:B------:R-:W-:Y:S02]  /*3720*/  @P0 R2UR.BROADCAST UR4, R4.reuse ;  /* 0x00000000040402ca */ /* 0x040fe400008e0000 */
[----:B------:R-:W-:Y:S11]  /*3730*/  ELECT P0, URZ, PT ;  /* 0x0000000000ff782f */ /* 0x000ff60003800000 */
[----:B------:R-:W-:Y:S02]  /*3740*/  @!UPT UIADD3 URZ, UPT, UPT, URZ, URZ, URZ ;  /* 0x000000fffffff290 */ /* 0x000fe4000fffe0ff */
[----:B---3--:R-:W-:Y:S01]  /*3750*/  @P0 R2UR.BROADCAST UR11, R4 ;  /* 0x00000000040b02ca */ /* 0x008fe200008e0000 */
[----:B------:R-:W-:Y:S01]  /*3760*/  UIADD3 UR28, UPT, UPT, UR28, 0x6, URZ ;  /* 0x000000061c1c7890 */ /* 0x000fe2000fffe0ff */
[----:B------:R2:W-:Y:S11]  /*3770*/  UTCHMMA gdesc[UR30], gdesc[UR32], tmem[UR4], tmem[UR20], idesc[UR21], UPT ;  /* 0x00ff14201e0075ea */ /* 0x0005f6000b800004 */
[----:B------:R4:W-:Y:S01]  /*3780*/  UTCHMMA gdesc[UR28], gdesc[UR26], tmem[UR11], tmem[UR18], idesc[UR19], UPT ;  /* 0x00ff121a1c0075ea */ /* 0x0009e2000b80000b */
[----:B------:R4:W-:Y:S01]  /*3790*/  UTCBAR [UR7], URZ ;  /* 0x000000ff070073e9 */ /* 0x0009e200080000ff */
[----:B--2---:R-:W-:Y:S02]  /*37a0*/  UIADD3 UR4, UPT, UPT, UR13, 0x1, URZ ;  /* 0x000000010d047890 */ /* 0x004fe4000fffe0ff */
[----:B------:R-:W-:Y:S02]  /*37b0*/  UIADD3 UR13, UPT, UPT, UR13, -0x1, URZ ;  /* 0xffffffff0d0d7890 */ /* 0x000fe4000fffe0ff */
[----:B------:R-:W-:Y:S09]  /*37c0*/  UISETP.GT.U32.AND UP0, UPT, UR4, 0x1, UPT ;  /* 0x000000010400788c */ /* 0x000ff2000bf04070 */
[----:B------:R-:W-:Y:S05]  /*37d0*/  BRA.U UP0, `(.L_x_54) ;  /* 0xfffffffd00347547 */ /* 0x000fea000b83ffff */
.L_x_51:
[----:B------:R-:W-:Y:S01]  /*37e0*/  UIADD3 UR15, UPT, UPT, UR15, 0x1, URZ ;  /* 0x000000010f0f7890 */ /* 0x000fe2000fffe0ff */
[----:B------:R-:W-:Y:S01]  /*37f0*/  LOP3.LUT R3, R3, 0x1, RZ, 0x3c, !PT ;  /* 0x0000000103037812 */ /* 0x000fe200078e3cff */
[----:B------:R-:W-:Y:S02]  /*3800*/  UIADD3 UR8, UPT, UPT, UR8, 0xc0, URZ ;  /* 0x000000c008087890 */ /* 0x000fe4000fffe0ff */
[----:B------:R-:W-:-:S04]  /*3810*/  UISETP.NE.AND UP0, UPT, UR15, 0x2, UPT ;  /* 0x000000020f00788c */ /* 0x000fc8000bf05270 */
[----:B------:R-:W-:Y:S02]  /*3820*/  USEL UR4, URZ, 0x1, UP0 ;  /* 0x00000001ff047887 */ /* 0x000fe40008000000 */
[----:B------:R-:W-:Y:S01]  /*3830*/  USEL UR15, UR15, URZ, UP0 ;  /* 0x000000ff0f0f7287 */ /* 0x000fe20008000000 */
[----:B------:R2:W-:Y:S03]  /*3840*/  UTCBAR [UR8], URZ ;  /* 0x000000ff080073e9 */ /* 0x0005e600080000ff */
[----:B------:R-:W-:Y:S01]  /*3850*/  LOP3.LUT R8, R8, UR4, RZ, 0x3c, !PT ;  /* 0x0000000408087c12 */ /* 0x000fe2000f8e3cff */
[----:B------:R-:W-:Y:S07]  /*3860*/  @P3 BRA `(.L_x_55) ;  /* 0xfffffff800a83947 */ /* 0x000fee000383ffff */
[----:B------:R-:W3:Y:S01]  /*3870*/  S2UR UR4, SR_CgaCtaId ;  /* 0x00000000000479c3 */ /* 0x000ee20000008800 */
[----:B------:R-:W-:Y:S01]  /*3880*/  ELECT P0, URZ, PT ;  /* 0x0000000000ff782f */ /* 0x000fe20003800000 */
[----:B-1--4-:R-:W-:Y:S01]  /*3890*/  IMAD.MOV.U32 R0, RZ, RZ, 0x1 ;  /* 0x00000001ff007424 */ /* 0x012fe200078e00ff */
[----:B------:R-:W-:Y:S01]  /*38a0*/  UIADD3 UR6, UPT, UPT, UR6, 0xd0, URZ ;  /* 0x000000d006067890 */ /* 0x000fe2000fffe0ff */
[----:B------:R-:W-:Y:S01]  /*38b0*/  SHF.L.U32 R2, R8, 0x1f, RZ ;  /* 0x0000001f08027819 */ /* 0x000fe200000006ff */
[----:B------:R-:W-:-:S03]  /*38c0*/  UMOV UR5, 0x40 ;  /* 0x0000004000057882 */ /* 0x000fc60000000000 */
[----:B------:R-:W-:Y:S01]  /*38d0*/  UVIRTCOUNT.DEALLOC.SMPOOL 0x80 ;  /* 0x000000800000784c */ /* 0x000fe20000000000 */
[----:B---3--:R-:W-:Y:S02]  /*38e0*/  ULEA UR4, UR4, UR5, 0x18 ;  /* 0x0000000504047291 */ /* 0x008fe4000f8ec0ff */
[----:B------:R-:W-:-:S07]  /*38f0*/  ULEA UR5, UR15, UR6, 0x3 ;  /* 0x000000060f057291 */ /* 0x000fce000f8e18ff */
[----:B------:R1:W-:Y:S02]  /*3900*/  @P0 STS.U8 [UR4+0x1c], R0 ;  /* 0x00001c00ff000988 */ /* 0x0003e40008000004 */
[----:B------:R-:W3:Y:S02]  /*3910*/  SYNCS.PHASECHK.TRANS64.TRYWAIT P0, [UR5], R2 ;  /* 0x00000002ff0075a7 */ /* 0x000ee40008001105 */
[----:B-1-3--:R-:W-:Y:S05]  /*3920*/  @!P0 BRA `(.L_x_56) ;  /* 0x0000005c00548947 */ /* 0x00afea0003800000 */
.L_x_149:
[----:B------:R-:W-:-:S04]  /*3930*/  UIADD3 UR7, UPT, UPT, UR15, 0x1, URZ ;  /* 0x000000010f077890 */ /* 0x000fc8000fffe0ff */
[----:B------:R-:W-:-:S04]  /*3940*/  UISETP.NE.AND UP0, UPT, UR7, 0x2, UPT ;  /* 0x000000020700788c */ /* 0x000fc8000bf05270 */
[----:B------:R-:W-:Y:S02]  /*3950*/  USEL UR5, URZ, 0x1, UP0 ;  /* 0x00000001ff057887 */ /* 0x000fe40008000000 */
[----:B------:R-:W-:-:S04]  /*3960*/  USEL UR7, UR7, URZ, UP0 ;  /* 0x000000ff07077287 */ /* 0x000fc80008000000 */
[----:B------:R-:W-:Y:S01]  /*3970*/  ULEA UR7, UR7, UR6, 0x3 ;  /* 0x0000000607077291 */ /* 0x000fe2000f8e18ff */
[----:B-1----:R-:W-:-:S04]  /*3980*/  LOP3.LUT R2, R8, UR5, RZ, 0x3c, !PT ;  /* 0x0000000508027c12 */ /* 0x002fc8000f8e3cff */
[----:B------:R-:W-:-:S04]  /*3990*/  SHF.L.U32 R2, R2, 0x1f, RZ ;  /* 0x0000001f02027819 */ /* 0x000fc800000006ff */
[----:B------:R-:W1:Y:S02]  /*39a0*/  SYNCS.PHASECHK.TRANS64.TRYWAIT P0, [UR7], R2 ;  /* 0x00000002ff0075a7 */ /* 0x000e640008001107 */
[----:B-1----:R-:W-:Y:S05]  /*39b0*/  @!P0 BRA `(.L_x_57) ;  /* 0x0000005c00488947 */ /* 0x002fea0003800000 */
.L_x_151:
[----:B------:R-:W-:Y:S01]  /*39c0*/  NOP ;  /* 0x0000000000007918 */ /* 0x000fe20000000000 */
[----:B-1----:R-:W1:Y:S01]  /*39d0*/  LDS R0, [UR4+0x14] ;  /* 0x00001404ff007984 */ /* 0x002e620008000800 */
[----:B------:R-:W-:Y:S01]  /*39e0*/  LOP3.LUT R3, R9, 0xffff, RZ, 0xc0, !PT ;  /* 0x0000ffff09037812 */ /* 0x000fe200078ec0ff */
[----:B------:R-:W-:-:S03]  /*39f0*/  IMAD.MOV.U32 R2, RZ, RZ, 0xffff ;  /* 0x0000ffffff027424 */ /* 0x000fc600078e00ff */
[----:B------:R-:W-:-:S04]  /*3a00*/  SHF.R.U32.HI R3, RZ, 0x5, R3 ;  /* 0x00000005ff037819 */ /* 0x000fc80000011603 */
[----:B------:R-:W-:-:S04]  /*3a10*/  SHF.L.U32 R2, R2, R3, RZ ;  /* 0x0000000302027219 */ /* 0x000fc800000006ff */
[----:B-1----:R-:W-:-:S04]  /*3a20*/  LOP3.LUT R0, R0, R2, RZ, 0xc0, !PT ;  /* 0x0000000200007212 */ /* 0x002fc800078ec0ff */
[----:B------:R-:W-:Y:S01]  /*3a30*/  ISETP.NE.AND P0, PT, R0, R2, PT ;  /* 0x000000020000720c */ /* 0x000fe20003f05270 */
[----:B------:R-:W-:-:S05]  /*3a40*/  IMAD.MOV.U32 R0, RZ, RZ, 0x1 ;  /* 0x00000001ff007424 */ /* 0x000fca00078e00ff */
[----:B------:R-:W-:-:S07]  /*3a50*/  SHF.L.U32 R0, R0, R3, RZ ;  /* 0x0000000300007219 */ /* 0x000fce00000006ff */
[----:B------:R-:W-:Y:S05]  /*3a60*/  @P0 BRA `(.L_x_58) ;  /* 0x00000000005c0947 */ /* 0x000fea0003800000 */
[----:B------:R-:W1:Y:S02]  /*3a70*/  LDS R3, [UR4+0x18] ;  /* 0x00001804ff037984 */ /* 0x000e640008000800 */
[----:B-1----:R-:W-:-:S04]  /*3a80*/  LOP3.LUT R3, R3, R0, RZ, 0xc0, !PT ;  /* 0x0000000003037212 */ /* 0x002fc800078ec0ff */
[----:B------:R-:W-:-:S13]  /*3a90*/  ISETP.NE.AND P0, PT, R3, R0, PT ;  /* 0x000000000300720c */ /* 0x000fda0003f05270 */
[----:B------:R-:W-:Y:S05]  /*3aa0*/  @P0 BRA `(.L_x_59) ;  /* 0x0000000000400947 */ /* 0x000fea0003800000 */
[----:B--2---:R-:W-:Y:S01]  /*3ab0*/  R2UR UR8, R2 ;  /* 0x00000000020872ca */ /* 0x004fe200000e0000 */
[----:B------:R-:W1:Y:S01]  /*3ac0*/  S2R R3, SR_LANEID ;  /* 0x0000000000037919 */ /* 0x000e620000000000 */
[----:B------:R-:W-:Y:S01]  /*3ad0*/  LOP3.LUT R0, RZ, R0, RZ, 0x33, !PT ;  /* 0x00000000ff007212 */ /* 0x000fe200078e33ff */
[----:B------:R-:W-:Y:S02]  /*3ae0*/  VOTEU.ANY UR7, UPT, PT ;  /* 0x0000000000077886 */ /* 0x000fe400038e0100 */
[----:B------:R-:W-:Y:S01]  /*3af0*/  UFLO.U32 UR7, UR7 ;  /* 0x00000007000772bd */ /* 0x000fe200080e0000 */
[----:B------:R-:W2:Y:S07]  /*3b00*/  REDUX UR5, R0 ;  /* 0x00000000000573c4 */ /* 0x000eae0000000000 */
[----:B------:R-:W-:-:S06]  /*3b10*/  ULOP3.LUT UR8, URZ, UR8, URZ, 0x33, !UPT ;  /* 0x00000008ff087292 */ /* 0x000fcc000f8e33ff */
[----:B------:R-:W-:-:S04]  /*3b20*/  IMAD.U32 R2, RZ, RZ, UR8 ;  /* 0x00000008ff027e24 */ /* 0x000fc8000f8e00ff */
[----:B------:R-:W3:Y:S02]  /*3b30*/  REDUX UR6, R2 ;  /* 0x00000000020673c4 */ /* 0x000ee40000000000 */
[----:B------:R4:W-:Y:S01]  /*3b40*/  UTCATOMSWS.AND URZ, UR8 ;  /* 0x0000000800ff79e3 */ /* 0x0009e20008000000 */
[----:B--2---:R-:W-:Y:S01]  /*3b50*/  IMAD.U32 R0, RZ, RZ, UR5 ;  /* 0x00000005ff007e24 */ /* 0x004fe2000f8e00ff */
[----:B-1----:R-:W-:Y:S01]  /*3b60*/  ISETP.EQ.U32.AND P0, PT, R3, UR7, PT ;  /* 0x0000000703007c0c */ /* 0x002fe2000bf02070 */
[----:B---3--:R-:W-:-:S12]  /*3b70*/  IMAD.U32 R2, RZ, RZ, UR6 ;  /* 0x00000006ff027e24 */ /* 0x008fd8000f8e00ff */
[----:B------:R4:W-:Y:S04]  /*3b80*/  @P0 ATOMS.AND RZ, [UR4+0x14], R2 ;  /* 0x00001402ffff098c */ /* 0x0009e8000a800004 */
[----:B------:R4:W-:Y:S01]  /*3b90*/  @P0 ATOMS.AND RZ, [UR4+0x18], R0 ;  /* 0x00001800ffff098c */ /* 0x0009e2000a800004 */
[----:B------:R-:W-:Y:S05]  /*3ba0*/  BRA `(.L_x_60) ;  /* 0x0000000000147947 */ /* 0x000fea0003800000 */
.L_x_59:
[----:B------:R-:W-:Y:S02]  /*3bb0*/  MOV R2, 0x3bd0 ;  /* 0x00003bd000027802 */ /* 0x000fe40000000f00 */
[----:B--2--5:R-:W-:Y:S05]  /*3bc0*/  CALL.REL.NOINC `($__internal_0_$__cuda_sm10x_tcgen05_guardrail_trap_col_being_dealloced_not_returned_by_alloc) ;  /* 0x0000006000347944 */ /* 0x024fea0003c00000 */
[----:B------:R-:W-:Y:S05]  /*3bd0*/  BRA `(.L_x_60) ;  /* 0x0000000000087947 */ /* 0x000fea0003800000 */
.L_x_58:
[----:B------:R-:W-:Y:S02]  /*3be0*/  MOV R2, 0x3c00 ;  /* 0x00003c0000027802 */ /* 0x000fe40000000f00 */
[----:B--2--5:R-:W-:Y:S05]  /*3bf0*/  CALL.REL.NOINC `($__internal_2_$__cuda_sm10x_tcgen05_guardrail_trap_unallocated_columns_being_dealloced) ;  /* 0x0000006000407944 */ /* 0x024fea0003c00000 */
.L_x_60:
[----:B------:R-:W-:Y:S01]  /*3c00*/  NOP ;  /* 0x0000000000007918 */ /* 0x000fe20000000000 */
[----:B----4-:R-:W-:Y:S05]  /*3c10*/  EXIT ;  /* 0x000000000000794d */ /* 0x010fea0003800000 */
.L_x_44:
[----:B------:R-:W-:-:S09]  /*3c20*/  UISETP.NE.OR UP2, UPT, UR8, 0x3, !UP2 ;  /* 0x000000030800788c */ /* 0x000fd2000d745670 */
[----:B------:R-:W-:Y:S05]  /*3c30*/  BRA.U UP2, `(.L_x_61) ;  /* 0x0000001102547547 */ /* 0x000fea000b800000 */
[----:B------:R-:W1:Y:S01]  /*3c40*/  LDC.64 R28, c[0x0][0x988] ;  /* 0x00026200ff1c7b82 */ /* 0x000e620000000a00 */
[----:B------:R-:W2:Y:S01]  /*3c50*/  LDCU.64 UR8, c[0x0][0x888] ;  /* 0x00011100ff0877ac */ /* 0x000ea20008000a00 */
[----:B------:R-:W-:Y:S02]  /*3c60*/  IMAD.MOV.U32 R32, RZ, RZ, 0x1 ;  /* 0x00000001ff207424 */ /* 0x000fe400078e00ff */
[----:B------:R-:W-:Y:S01]  /*3c70*/  IMAD.MOV.U32 R31, RZ, RZ, RZ ;  /* 0x000000ffff1f7224 */ /* 0x000fe200078e00ff */
[----:B------:R-:W4:Y:S03]  /*3c80*/  LDCU.64 UR4, c[0x0][0x890] ;  /* 0x00011200ff0477ac */ /* 0x000f260008000a00 */
[----:B------:R-:W3:Y:S01]  /*3c90*/  LDC.64 R22, c[0x0][0x980] ;  /* 0x00026000ff167b82 */ /* 0x000ee20000000a00 */
[----:B------:R-:W-:Y:S01]  /*3ca0*/  UMOV UR22, 0x400 ;  /* 0x0000040000167882 */ /* 0x000fe20000000000 */
[----:B------:R-:W-:-:S02]  /*3cb0*/  UPLOP3.LUT UP1, UPT, UPT, UPT, UPT, 0x40, 0x4 ;  /* 0x000000000004789c */ /* 0x000fc40003f2e870 */
[----:B------:R-:W-:-:S04]  /*3cc0*/  ULEA UR22, UR45, UR22, 0x18 ;  /* 0x000000162d167291 */ /* 0x000fc8000f8ec0ff */
[----:B------:R-:W3:Y:S01]  /*3cd0*/  LDC R0, c[0x0][0xb30] ;  /* 0x0002cc00ff007b82 */ /* 0x000ee20000000800 */
[----:B------:R-:W-:Y:S02]  /*3ce0*/  UIADD3 UR23, UPT, UPT, UR22, 0x78, URZ ;  /* 0x0000007816177890 */ /* 0x000fe4000fffe0ff */
[----:B------:R-:W-:Y:S02]  /*3cf0*/  UIADD3 UR33, UPT, UPT, UR22, 0x60, URZ ;  /* 0x0000006016217890 */ /* 0x000fe4000fffe0ff */
[----:B------:R-:W-:Y:S02]  /*3d00*/  UIADD3 UR25, UPT, UPT, UR22, 0x68, URZ ;  /* 0x0000006816197890 */ /* 0x000fe4000fffe0ff */
[----:B--2---:R-:W-:Y:S01]  /*3d10*/  UISETP.NE.U32.AND UP4, UPT, UR8, URZ, UPT ;  /* 0x000000ff0800728c */ /* 0x004fe2000bf85070 */
[----:B------:R-:W2:Y:S01]  /*3d20*/  LDC R30, c[0x0][0x370] ;  /* 0x0000dc00ff1e7b82 */ /* 0x000ea20000000800 */
[C---:B-1----:R-:W-:Y:S01]  /*3d30*/  ISETP.NE.AND P0, PT, R29.reuse, 0x1, PT ;  /* 0x000000011d00780c */ /* 0x042fe20003f05270 */
[----:B----4-:R-:W-:Y:S01]  /*3d40*/  UISETP.NE.U32.AND UP5, UPT, UR4, URZ, UPT ;  /* 0x000000ff0400728c */ /* 0x010fe2000bfa5070 */
[----:B------:R-:W-:Y:S01]  /*3d50*/  R2UR UR7, R29 ;  /* 0x000000001d0772ca */ /* 0x000fe200000e0000 */
[----:B------:R-:W-:Y:S01]  /*3d60*/  UIADD3 UR15, UPT, UPT, UR22, 0xb8, URZ ;  /* 0x000000b8160f7890 */ /* 0x000fe2000fffe0ff */
[----:B------:R-:W-:Y:S01]  /*3d70*/  IMAD.MOV.U32 R29, RZ, RZ, 0x2000 ;  /* 0x00002000ff1d7424 */ /* 0x000fe200078e00ff */
[----:B------:R-:W-:-:S02]  /*3d80*/  UIADD3 UR17, UPT, UPT, UR22, 0x70, URZ ;  /* 0x0000007016117890 */ /* 0x000fc4000fffe0ff */
[----:B------:R-:W1:Y:S01]  /*3d90*/  LDC R3, c[0x0][0xb0c] ;  /* 0x0002c300ff037b82 */ /* 0x000e620000000800 */
[----:B---3--:R-:W-:Y:S01]  /*3da0*/  R2UR UR14, R22 ;  /* 0x00000000160e72ca */ /* 0x008fe200000e0000 */
[----:B------:R-:W-:Y:S02]  /*3db0*/  UPRMT UR23, UR45, 0x654, UR23 ;  /* 0x000006542d177896 */ /* 0x000fe40008000017 */
[----:B------:R-:W-:Y:S02]  /*3dc0*/  UPRMT UR31, UR45, 0x654, UR33 ;  /* 0x000006542d1f7896 */ /* 0x000fe40008000021 */
[----:B------:R-:W-:Y:S02]  /*3dd0*/  UPRMT UR30, UR45, 0x654, UR25 ;  /* 0x000006542d1e7896 */ /* 0x000fe40008000019 */
[----:B------:R-:W3:Y:S01]  /*3de0*/  LDC R15, c[0x0][0xb20] ;  /* 0x0002c800ff0f7b82 */ /* 0x000ee20000000800 */
[----:B------:R-:W-:Y:S01]  /*3df0*/  ISETP.NE.AND P1, PT, R0, 0x1, PT ;  /* 0x000000010000780c */ /* 0x000fe20003f25270 */
[----:B------:R-:W-:-:S02]  /*3e00*/  UISETP.NE.AND.EX UP4, UPT, UR9, URZ, UPT, UP4 ;  /* 0x000000ff0900728c */ /* 0x000fc4000bf85340 */
[----:B------:R-:W-:Y:S02]  /*3e10*/  UPRMT UR15, URZ, 0x654, UR15 ;  /* 0x00000654ff0f7896 */ /* 0x000fe4000800000f */
[----:B------:R-:W-:Y:S02]  /*3e20*/  UPRMT UR45, UR45, 0x654, UR17 ;  /* 0x000006542d2d7896 */ /* 0x000fe40008000011 */
[----:B------:R-:W4:Y:S01]  /*3e30*/  LDC.64 R34, c[0x0][0x348] ;  /* 0x0000d200ff227b82 */ /* 0x000f220000000a00 */
[----:B------:R-:W-:Y:S01]  /*3e40*/  UISETP.NE.AND.EX UP5, UPT, UR5, URZ, UPT, UP5 ;  /* 0x000000ff0500728c */ /* 0x000fe2000bfa5350 */
[----:B------:R-:W-:-:S06]  /*3e50*/  VOTEU.ANY UP3, P0 ;  /* 0x0000000000ff7886 */ /* 0x000fcc0000060100 */
[----:B------:R-:W1:Y:S08]  /*3e60*/  LDC.64 R18, c[0x0][0xb10] ;  /* 0x0002c400ff127b82 */ /* 0x000e700000000a00 */
[----:B------:R-:W1:Y:S08]  /*3e70*/  LDC.64 R6, c[0x0][0xb18] ;  /* 0x0002c600ff067b82 */ /* 0x000e700000000a00 */
[----:B------:R-:W1:Y:S08]  /*3e80*/  LDC.64 R4, c[0x0][0xb28] ;  /* 0x0002ca00ff047b82 */ /* 0x000e700000000a00 */
[----:B------:R-:W1:Y:S08]  /*3e90*/  LDC.64 R20, c[0x0][0x990] ;  /* 0x00026400ff147b82 */ /* 0x000e700000000a00 */
[----:B--23--:R-:W1:Y:S02]  /*3ea0*/  LDC R16, c[0x0][0x374] ;  /* 0x0000dd00ff107b82 */ /* 0x00ce640000000800 */
.L_x_72:
[----:B------:R-:W-:Y:S04]  /*3eb0*/  SHF.L.U32 R2, R31, 0x1f, RZ ;  /* 0x0000001f1f027819 */ /* 0x000fe800000006ff */
[----:B--2---:R-:W2:Y:S02]  /*3ec0*/  SYNCS.PHASECHK.TRANS64.TRYWAIT P0, [UR22+0xb0], R2 ;  /* 0x0000b002ff0075a7 */ /* 0x004ea40008001116 */
[----:B--2---:R-:W-:Y:S05]  /*3ed0*/  @!P0 BRA `(.L_x_62) ;  /* 0x0000005800188947 */ /* 0x004fea0003800000 */
.L_x_153:
[----:B------:R-:W3:Y:S01]  /*3ee0*/  LDS.128 R24, [UR22+0xf0] ;  /* 0x0000f016ff187984 */ /* 0x000ee20008000c00 */
[----:B------:R-:W-:Y:S01]  /*3ef0*/  ISETP.GE.AND P0, PT, R40, 0x1, PT ;  /* 0x000000012800780c */ /* 0x000fe20003f06270 */
[----:B------:R-:W-:Y:S01]  /*3f00*/  @!PT LDS RZ, [RZ] ;  /* 0x00000000fffff984 */ /* 0x000fe20000000800 */
[----:B------:R-:W-:Y:S01]  /*3f10*/  @!PT LDS RZ, [RZ] ;  /* 0x00000000fffff984 */ /* 0x000fe20000000800 */
[----:B------:R-:W-:Y:S01]  /*3f20*/  @!PT LDS RZ, [RZ] ;  /* 0x00000000fffff984 */ /* 0x000fe20000000800 */
[----:B------:R-:W-:Y:S01]  /*3f30*/  @!PT LDS RZ, [RZ] ;  /* 0x00000000fffff984 */ /* 0x000fe20000000800 */
[----:B------:R1:W-:Y:S06]  /*3f40*/  MEMBAR.ALL.CTA ;  /* 0x0000000000007992 */ /* 0x0003ec0000008000 */
[----:B-1----:R-:W1:Y:S02]  /*3f50*/  FENCE.VIEW.ASYNC.S ;  /* 0x00000000000073c6 */ /* 0x002e640000000000 */
[----:B-1----:R-:W-:Y:S01]  /*3f60*/  SYNCS.ARRIVE.TRANS64.RED.A1T0 RZ, [UR15], RZ ;  /* 0x000000ffffff79a7 */ /* 0x002fe2000810040f */
[----:B---3--:R-:W-:Y:S11]  /*3f70*/  LOP3.LUT P3, RZ, R26, 0x1, RZ, 0xc0, !PT ;  /* 0x000000011aff7812 */ /* 0x008ff6000786c0ff */
[----:B------:R-:W-:Y:S02]  /*3f80*/  @!UPT UIADD3 URZ, UPT, UPT, URZ, URZ, URZ ;  /* 0x000000fffffff290 */ /* 0x000fe4000fffe0ff */
[----:B------:R-:W-:Y:S02]  /*3f90*/  @P3 MOV R11, R24 ;  /* 0x00000018000b3202 */ /* 0x000fe40000000f00 */
[----:B------:R-:W-:Y:S01]  /*3fa0*/  @P3 LOP3.LUT R10, R25, 0xffff, RZ, 0xc0, !PT ;  /* 0x0000ffff190a3812 */ /* 0x000fe200078ec0ff */
[----:B------:R-:W-:Y:S06]  /*3fb0*/  @!P0 BRA `(.L_x_63) ;  /* 0x0000000000a48947 */ /* 0x000fec0003800000 */
[----:B--2---:R-:W-:Y:S01]  /*3fc0*/  IMAD.HI.U32 R0, R16, R7, RZ ;  /* 0x0000000710007227 */ /* 0x004fe200078e00ff */
[----:B------:R-:W-:Y:S02]  /*3fd0*/  ISETP.NE.AND P0, PT, R6, 0x1, PT ;  /* 0x000000010600780c */ /* 0x000fe40003f05270 */
[----:B------:R-:W-:Y:S01]  /*3fe0*/  ISETP.NE.AND P2, PT, R40, 0x1, PT ;  /* 0x000000012800780c */ /* 0x000fe20003f45270 */
[----:B------:R-:W-:Y:S01]  /*3ff0*/  IMAD.HI.U32 R9, R30, R18, RZ ;  /* 0x000000121e097227 */ /* 0x000fe200078e00ff */
[----:B------:R-:W-:Y:S02]  /*4000*/  SHF.R.U32.HI R0, RZ, R15, R0 ;  /* 0x0000000fff007219 */ /* 0x000fe40000011600 */
[----:B------:R-:W-:Y:S01]  /*4010*/  ISETP.NE.AND P4, PT, R3, 0x1, PT ;  /* 0x000000010300780c */ /* 0x000fe20003f85270 */
[----:B------:R-:W-:Y:S01]  /*4020*/  IMAD.HI.U32 R13, R10, R7, RZ ;  /* 0x000000070a0d7227 */ /* 0x000fe200078e00ff */
[----:B------:R-:W-:Y:S02]  /*4030*/  SHF.R.U32.HI R9, RZ, R19, R9 ;  /* 0x00000013ff097219 */ /* 0x000fe40000011609 */
[----:B------:R-:W-:Y:S01]  /*4040*/  SEL R0, R16, R0, !P0 ;  /* 0x0000000010007207 */ /* 0x000fe20004000000 */
[----:B------:R-:W-:Y:S01]  /*4050*/  IMAD.HI.U32 R12, R11, R18, RZ ;  /* 0x000000120b0c7227 */ /* 0x000fe200078e00ff */
[----:B------:R-:W-:Y:S03]  /*4060*/  SEL R9, R30, R9, !P4 ;  /* 0x000000091e097207 */ /* 0x000fe60006000000 */
[-C--:B------:R-:W-:Y:S01]  /*4070*/  IMAD.HI.U32 R8, R0, R4.reuse, RZ ;  /* 0x0000000400087227 */ /* 0x080fe200078e00ff */
[----:B------:R-:W-:Y:S03]  /*4080*/  SHF.R.U32.HI R12, RZ, R19, R12 ;  /* 0x00000013ff0c7219 */ /* 0x000fe6000001160c */
[----:B------:R-:W-:Y:S01]  /*4090*/  IMAD.HI.U32 R2, R9, R4, RZ ;  /* 0x0000000409027227 */ /* 0x000fe200078e00ff */
[----:B------:R-:W-:Y:S02]  /*40a0*/  @P2 SHF.R.U32.HI R0, RZ, R5, R8 ;  /* 0x00000005ff002219 */ /* 0x000fe40000011608 */
[----:B------:R-:W-:Y:S02]  /*40b0*/  SHF.R.U32.HI R8, RZ, R15, R13 ;  /* 0x0000000fff087219 */ /* 0x000fe4000001160d */
[----:B------:R-:W-:Y:S01]  /*40c0*/  @P2 SHF.R.U32.HI R9, RZ, R5, R2 ;  /* 0x00000005ff092219 */ /* 0x000fe20000011602 */
[----:B------:R-:W-:Y:S01]  /*40d0*/  IMAD R0, R40, R0, RZ ;  /* 0x0000000028007224 */ /* 0x000fe200078e02ff */
[----:B------:R-:W-:Y:S02]  /*40e0*/  SEL R8, R10, R8, !P0 ;  /* 0x000000080a087207 */ /* 0x000fe40004000000 */
[----:B------:R-:W-:Y:S01]  /*40f0*/  SEL R2, R11, R12, !P4 ;  /* 0x0000000c0b027207 */ /* 0x000fe20006000000 */
[----:B------:R-:W-:Y:S01]  /*4100*/  IMAD R12, R40, R9, RZ ;  /* 0x00000009280c7224 */ /* 0x000fe200078e02ff */
[C---:B------:R-:W-:Y:S01]  /*4110*/  ISETP.GE.AND P0, PT, R8.reuse, R0, PT ;  /* 0x000000000800720c */ /* 0x040fe20003f06270 */
[----:B------:R-:W-:Y:S03]  /*4120*/  IMAD.HI.U32 R0, R8, R4, RZ ;  /* 0x0000000408007227 */ /* 0x000fe600078e00ff */
[----:B------:R-:W-:Y:S02]  /*4130*/  ISETP.GE.OR P0, PT, R2, R12, P0 ;  /* 0x0000000c0200720c */ /* 0x000fe40000706670 */
[-C--:B------:R-:W-:Y:S04]  /*4140*/  SHF.R.U32.HI R0, RZ, R5.reuse, R0 ;  /* 0x00000005ff007219 */ /* 0x080fe80000011600 */
[----:B------:R-:W-:Y:S05]  /*4150*/  SEL R13, R8, R0, !P2 ;  /* 0x00000000080d7207 */ /* 0x000fea0005000000 */
[----:B------:R-:W-:Y:S02]  /*4160*/  IMAD.MOV R12, RZ, RZ, -R13 ;  /* 0x000000ffff0c7224 */ /* 0x000fe400078e0a0d */
[----:B------:R-:W-:Y:S04]  /*4170*/  @!P0 IMAD.HI.U32 R0, R2, R4, RZ ;  /* 0x0000000402008227 */ /* 0x000fe800078e00ff */
[----:B------:R-:W-:Y:S01]  /*4180*/  IMAD R12, R40, R12, R8 ;  /* 0x0000000c280c7224 */ /* 0x000fe200078e0208 */
[----:B------:R-:W-:Y:S04]  /*4190*/  @!P0 SHF.R.U32.HI R0, RZ, R5, R0 ;  /* 0x00000005ff008219 */ /* 0x000fe80000011600 */
[----:B------:R-:W-:Y:S04]  /*41a0*/  @!P0 SEL R0, R2, R0, !P2 ;  /* 0x0000000002008207 */ /* 0x000fe80005000000 */
[----:B------:R-:W-:Y:S01]  /*41b0*/  @!P0 IADD3 R13, PT, PT, R13, -R0, RZ ;  /* 0x800000000d0d8210 */ /* 0x000fe20007ffe0ff */
[----:B------:R-:W-:Y:S01]  /*41c0*/  @!P0 IMAD R0, R9, R12, R0 ;  /* 0x0000000c09008224 */ /* 0x000fe200078e0200 */
[----:B------:R-:W-:Y:S01]  /*41d0*/  IADD3 R9, PT, PT, -R8, RZ, RZ ;  /* 0x000000ff08097210 */ /* 0x000fe20007ffe1ff */
[--C-:B------:R-:W-:Y:S02]  /*41e0*/  IMAD.MOV R12, RZ, RZ, -R2.reuse ;  /* 0x000000ffff0c7224 */ /* 0x100fe400078e0a02 */
[----:B------:R-:W-:Y:S02]  /*41f0*/  @!P0 IMAD R8, R13, R40, R2 ;  /* 0x000000280d088224 */ /* 0x000fe400078e0202 */
[----:B------:R-:W-:Y:S02]  /*4200*/  @!P0 IMAD.MOV.U32 R2, RZ, RZ, R0 ;  /* 0x000000ffff028224 */ /* 0x000fe400078e0000 */
[----:B------:R-:W-:Y:S02]  /*4210*/  IMAD R11, R3, R12, R11 ;  /* 0x0000000c030b7224 */ /* 0x000fe400078e020b */
[----:B------:R-:W-:Y:S02]  /*4220*/  IMAD R10, R6, R9, R10 ;  /* 0x00000009060a7224 */ /* 0x000fe400078e020a */
[----:B------:R-:W-:Y:S02]  /*4230*/  IMAD R11, R2, R3, R11 ;  /* 0x00000003020b7224 */ /* 0x000fe400078e020b */
[----:B------:R-:W-:Y:S02]  /*4240*/  IMAD R10, R8, R6, R10 ;  /* 0x00000006080a7224 */ /* 0x000fe400078e020a */
.L_x_63:
[----:B------:R-:W-:Y:S05]  /*4250*/  BRA.U UP1, `(.L_x_64) ;  /* 0x0000000101107547 */ /* 0x000fea000b800000 */
[----:B--2---:R-:W-:Y:S04]  /*4260*/  MOV R2, UR6 ;  /* 0x0000000600027c02 */ /* 0x004fe80008000f00 */
[----:B------:R-:W-:Y:S04]  /*4270*/  SHF.L.U32 R2, R2, 0x1f, RZ ;  /* 0x0000001f02027819 */ /* 0x000fe800000006ff */
[----:B------:R-:W1:Y:S02]  /*4280*/  SYNCS.PHASECHK.TRANS64.TRYWAIT P0, [UR22+0xa8], R2 ;  /* 0x0000a802ff0075a7 */ /* 0x000e640008001116 */
[----:B-1----:R-:W-:Y:S05]  /*4290*/  @!P0 BRA `(.L_x_65) ;  /* 0x0000005400408947 */ /* 0x002fea0003800000 */
.L_x_64:
[----:B------:R-:W-:Y:S02]  /*42a0*/  R2UR UR34, R14 ;  /* 0x000000000e2272ca */ /* 0x000fe400000e0000 */
[----:B------:R-:W-:Y:S02]  /*42b0*/  ISETP.NE.U32.AND P0, PT, RZ, UR4, PT ;  /* 0x00000004ff007c0c */ /* 0x000fe4000bf05070 */
[----:B------:R-:W-:Y:S02]  /*42c0*/  SHF.L.U32 R14, R32, 0x1f, RZ ;  /* 0x0000001f200e7819 */ /* 0x000fe400000006ff */
[----:B------:R-:W-:Y:S07]  /*42d0*/  ISETP.NE.AND.EX P0, PT, RZ, UR5, PT, P0 ;  /* 0x00000005ff007c0c */ /* 0x000fee000bf05300 */
[----:B------:R-:W-:Y:S01]  /*42e0*/  USHF.L.U32 UR34, UR34, 0x7, URZ ;  /* 0x0000000722227899 */ /* 0x000fe200080006ff */
[----:B------:R-:W-:Y:S11]  /*42f0*/  BRA.U !UP5, `(.L_x_66) ;  /* 0x000000010d347547 */ /* 0x000ff6000b800000 */
[----:B------:R-:W-:Y:S01]  /*4300*/  UPLOP3.LUT UP0, UPT, UPT, UPT, UP4, 0x80, 0x8 ;  /* 0x000000000008789c */ /* 0x000fe20003f0f040 */
[----:B-12---:R-:W-:Y:S02]  /*4310*/  HFMA2 R0, -RZ, RZ, 0, 5.9604644775390625e-08 ;  /* 0x00000001ff007431 */ /* 0x006fe400000001ff */
[----:B------:R-:W-:Y:S03]  /*4320*/  IMAD.MOV.U32 R92, RZ, RZ, 0x1 ;  /* 0x00000001ff5c7424 */ /* 0x000fe600078e00ff */
[----:B------:R-:W-:Y:S05]  /*4330*/  PLOP3.LUT P2, PT, PT, PT, UP0, 0x80, 0x8 ;  /* 0x000000000008781c */ /* 0x000fea0003f4f008 */
[----:B------:R-:W1:Y:S01]  /*4340*/  @UP0 LDCU.64 UR10, c[0x0][0x888] ;  /* 0x00011100ff0a07ac */ /* 0x000e620008000a00 */
[----:B------:R-:W-:Y:S07]  /*4350*/  @UP0 UIMAD UR8, UR57, UR4, URZ ;  /* 0x00000004390802a4 */ /* 0x000fee000f8e02ff */
[----:B------:R-:W-:Y:S01]  /*4360*/  @!P2 PRMT R92, R0, 0x7610, R92 ;  /* 0x00007610005ca816 */ /* 0x000fe2000000005c */
[----:B-1----:R-:W-:Y:S03]  /*4370*/  @UP0 UIMAD.WIDE UR10, UR8, 0x4, UR10 ;  /* 0x00000004080a08a5 */ /* 0x002fe6000f8e020a */
[----:B------:R-:W1:Y:S03]  /*4380*/  @!UP0 LDCU UR8, c[0x0][0x880] ;  /* 0x00011000ff0887ac */ /* 0x000e660008000800 */
[----:B------:R-:W-:Y:S01]  /*4390*/  IMAD.U32 R8, RZ, RZ, UR10 ;  /* 0x0000000aff087e24 */ /* 0x000fe2000f8e00ff */
[----:B------:R-:W-:Y:S05]  /*43a0*/  MOV R9, UR11 ;  /* 0x0000000b00097c02 */ /* 0x000fea0008000f00 */
[----:B-----5:R3:W5:Y:S02]  /*43b0*/  @P2 LDG.E R49, desc[UR48][R8.64] ;  /* 0x0000003008312981 */ /* 0x020764000c1e1900 */
[----:B-1-3--:R-:W-:Y:S07]  /*43c0*/  @!P2 IMAD.U32 R49, RZ, RZ, UR8 ;  /* 0x00000008ff31ae24 */ /* 0x00afee000f8e00ff */
.L_x_66:
[----:B-----5:R-:W-:Y:S01]  /*43d0*/  @!P0 FSETP.EQ.AND P4, PT, R49, RZ, PT ;  /* 0x000000ff3100820b */ /* 0x020fe20003f82000 */
[----:B------:R-:W-:Y:S01]  /*43e0*/  @!UPT UIADD3 URZ, UPT, UPT, URZ, URZ, URZ ;  /* 0x000000fffffff290 */ /* 0x000fe2000fffe0ff */
[----:B------:R-:W-:Y:S11]  /*43f0*/  @!P0 BRA `(.L_x_67) ;  /* 0x0000000000148947 */ /* 0x000ff60003800000 */
[----:B------:R-:W-:Y:S02]  /*4400*/  LOP3.LUT P0, RZ, R92, 0xff, RZ, 0xc0, !PT ;  /* 0x000000ff5cff7812 */ /* 0x000fe4000780c0ff */
[----:B------:R-:W-:Y:S04]  /*4410*/  PLOP3.LUT P4, PT, PT, PT, UP0, 0x80, 0x8 ;  /* 0x000000000008781c */ /* 0x000fe80003f8f008 */
[----:B------:R-:W-:Y:S07]  /*4420*/  PLOP3.LUT P4, PT, P4, PT, PT, 0x8, 0x80 ;  /* 0x000000000080781c */ /* 0x000fee000278e170 */
[----:B------:R-:W-:Y:S11]  /*4430*/  @P0 FSETP.EQ.AND P4, PT, R49, RZ, PT ;  /* 0x000000ff3100020b */ /* 0x000ff60003f82000 */
[----:B------:R-:W-:Y:S02]  /*4440*/  @!UPT UIADD3 URZ, UPT, UPT, URZ, URZ, URZ ;  /* 0x000000fffffff290 */ /* 0x000fe4000fffe0ff */
.L_x_67:
[----:B------:R-:W-:Y:S01]  /*4450*/  ISETP.NE.AND P0, PT, R22, 0x1, PT ;  /* 0x000000011600780c */ /* 0x000fe20003f05270 */
[----:B------:R-:W3:Y:S01]  /*4460*/  SYNCS.PHASECHK.TRANS64.TRYWAIT P2, [UR22+0x80], R14 ;  /* 0x0000800eff0075a7 */ /* 0x000ee20008041116 */
[----:B------:R-:W-:Y:S04]  /*4470*/  IMAD.SHL.U32 R17, R17, 0x80, RZ ;  /* 0x0000008011117824 */ /* 0x000fe800078e00ff */
[C---:B------:R-:W-:Y:S01]  /*4480*/  IMAD.HI.U32 R8, R17.reuse, R23, RZ ;  /* 0x0000001711087227 */ /* 0x040fe200078e00ff */
[C---:B------:R-:W-:Y:S04]  /*4490*/  R2UR UR35, R17.reuse ;  /* 0x00000000112372ca */ /* 0x040fe800000e0000 */
[----:B------:R-:W-:Y:S04]  /*44a0*/  SHF.R.U32.HI R8, RZ, R28, R8 ;  /* 0x0000001cff087219 */ /* 0x000fe80000011608 */
[----:B------:R-:W-:Y:S02]  /*44b0*/  SEL R8, R17, R8, !P0 ;  /* 0x0000000811087207 */ /* 0x000fe40004000000 */
[----:B------:R-:W-:Y:S02]  /*44c0*/  ELECT P0, URZ, PT ;  /* 0x0000000000ff782f */ /* 0x000fe40003800000 */
[C---:B------:R-:W-:Y:S01]  /*44d0*/  R2UR UR8, R8.reuse ;  /* 0x00000000080872ca */ /* 0x040fe200000e0000 */
[C---:B-12---:R-:W-:Y:S01]  /*44e0*/  IMAD.HI.U32 R0, R8.reuse, R20, RZ ;  /* 0x0000001408007227 */ /* 0x046fe200078e00ff */
[----:B------:R-:W-:Y:S02]  /*44f0*/  PLOP3.LUT P4, PT, P4, P0, PT, 0xf2, 0x2f ;  /* 0x00000000002f781c */ /* 0x000fe40002781e72 */
[----:B------:R-:W-:Y:S01]  /*4500*/  R2UR UR36, R8 ;  /* 0x00000000082472ca */ /* 0x000fe200000e0000 */
[----:B------:R-:W-:Y:S01]  /*4510*/  IMAD.MOV R2, RZ, RZ, -R8 ;  /* 0x000000ffff027224 */ /* 0x000fe200078e0a08 */
[----:B------:R-:W-:Y:S04]  /*4520*/  SHF.R.U32.HI R0, RZ, R21, R0 ;  /* 0x00000015ff007219 */ /* 0x000fe80000011600 */
[----:B------:R-:W-:Y:S02]  /*4530*/  R2UR UR37, R0 ;  /* 0x00000000002572ca */ /* 0x000fe400000e0000 */
[----:B------:R-:W-:Y:S03]  /*4540*/  R2UR UR9, R2 ;  /* 0x00000000020972ca */ /* 0x000fe600000e0000 */
[----:B----4-:R-:W-:Y:S05]  /*4550*/  @!P4 IADD3 R8, P0, PT, R34, 0x580, RZ ;  /* 0x000005802208c810 */ /* 0x010fea0007f1e0ff */
[----:B------:R-:W-:Y:S03]  /*4560*/  @!P4 IMAD.X R2, RZ, RZ, R35, P0 ;  /* 0x000000ffff02c224 */ /* 0x000fe600000e0623 */
[----:B------:R-:W-:Y:S02]  /*4570*/  USEL UR37, UR8, UR37, !UP3 ;  /* 0x0000002508257287 */ /* 0x000fe4000d800000 */
[----:B------:R-:W-:Y:S04]  /*4580*/  UIMAD UR35, UR14, UR9, UR35 ;  /* 0x000000090e2372a4 */ /* 0x000fe8000f8e0223 */
[----:B------:R-:W-:Y:S05]  /*4590*/  IMAD R0, RZ, RZ, -UR37 ;  /* 0x80000025ff007e24 */ /* 0x000fea000f8e02ff */
[----:B------:R-:W-:Y:S11]  /*45a0*/  R2UR UR8, R0 ;  /* 0x00000000000872ca */ /* 0x000ff600000e0000 */
[----:B------:R-:W-:Y:S02]  /*45b0*/  @!UPT UIADD3 URZ, UPT, UPT, URZ, URZ, URZ ;  /* 0x000000fffffff290 */ /* 0x000fe4000fffe0ff */
[----:B------:R-:W-:Y:S01]  /*45c0*/  UIMAD UR36, UR7, UR8, UR36 ;  /* 0x00000008072472a4 */ /* 0x000fe2000f8e0224 */
[----:B---3--:R-:W-:Y:S11]  /*45d0*/  @!P2 BRA `(.L_x_68) ;  /* 0x000000500088a947 */ /* 0x008ff60003800000 */
.L_x_156:
[----:B------:R-:W-:Y:S01]  /*45e0*/  @!P4 R2UR UR8, R8 ;  /* 0x000000000808c2ca */ /* 0x000fe200000e0000 */
[----:B------:R-:W-:Y:S01]  /*45f0*/  VOTEU.ALL UP2, P4 ;  /* 0x0000000000ff7886 */ /* 0x000fe20002040000 */
[----:B------:R-:W-:Y:S01]  /*4600*/  @!P4 R2UR UR9, R2 ;  /* 0x000000000209c2ca */ /* 0x000fe200000e0000 */
[----:B------:R-:W-:Y:S01]  /*4610*/  VOTEU.ALL UP1, P4 ;  /* 0x0000000000ff7886 */ /* 0x000fe20002020000 */
[----:B-1----:R-:W-:Y:S02]  /*4620*/  @!P4 IMAD.MOV.U32 R0, RZ, RZ, 0x2000 ;  /* 0x00002000ff00c424 */ /* 0x002fe400078e00ff */
[----:B------:R-:W-:Y:S07]  /*4630*/  @!UP2 UIADD3 UR32, UPT, UPT, UR22, 0x200, URZ ;  /* 0x000002001620a890 */ /* 0x000fee000fffe0ff */
[----:B------:R-:W-:Y:S02]  /*4640*/  IMAD.U32 R8, RZ, RZ, UR8 ;  /* 0x00000008ff087e24 */ /* 0x000fe4000f8e00ff */
[----:B------:R-:W-:Y:S01]  /*4650*/  IMAD.U32 R9, RZ, RZ, UR9 ;  /* 0x00000009ff097e24 */ /* 0x000fe2000f8e00ff */
[----:B------:R-:W-:Y:S02]  /*4660*/  @!UP2 UPRMT UR9, URZ, 0x40, URZ ;  /* 0x00000040ff09a896 */ /* 0x000fe400080000ff */
[----:B------:R-:W-:Y:S02]  /*4670*/  @!P4 R2UR UR10, R8 ;  /* 0x00000000080ac2ca */ /* 0x000fe400000e0000 */
[----:B------:R-:W-:Y:S01]  /*4680*/  @!P4 R2UR UR11, R9 ;  /* 0x00000000090bc2ca */ /* 0x000fe200000e0000 */
[----:B------:R-:W-:Y:S01]  /*4690*/  @!UP2 UPRMT UR8, UR9, 0x5410, URZ ;  /* 0x000054100908a896 */ /* 0x000fe200080000ff */
[----:B------:R-:W-:Y:S05]  /*46a0*/  @!P4 IADD3 R8, P0, PT, R34, 0x580, RZ ;  /* 0x000005802208c810 */ /* 0x000fea0007f1e0ff */
[----:B------:R-:W-:Y:S06]  /*46b0*/  @!P4 IMAD.X R2, RZ, RZ, R35, P0 ;  /* 0x000000ffff02c224 */ /* 0x000fec00000e0623 */
[----:B------:R1:W-:Y:S01]  /*46c0*/  @!UP1 UTMALDG.4D.IM2COL [UR32], [UR10], UR8 ;  /* 0x000000200a0093b4 */ /* 0x0003e20008058008 */
[----:B------:R1:W-:Y:S01]  /*46d0*/  @!P4 SYNCS.ARRIVE.TRANS64.RED.A0TR RZ, [UR22+0x60], R0 ;  /* 0x00006000ffffc9a7 */ /* 0x0003e20008300416 */
[----:B------:R-:W-:Y:S01]  /*46e0*/  SYNCS.ARRIVE.TRANS64.RED.A1T0 RZ, [UR31], RZ ;  /* 0x000000ffffff79a7 */ /* 0x000fe2000810041f */
[----:B------:R-:W2:Y:S02]  /*46f0*/  SYNCS.PHASECHK.TRANS64.TRYWAIT P2, [UR22+0x88], R14 ;  /* 0x0000880eff0075a7 */ /* 0x000ea40008041116 */
[----:B-12---:R-:W-:Y:S05]  /*4700*/  @!P2 BRA `(.L_x_69) ;  /* 0x000000500054a947 */ /* 0x006fea0003800000 */
.L_x_158:
[----:B------:R-:W-:Y:S01]  /*4710*/  @!P4 R2UR UR8, R2 ;  /* 0x000000000208c2ca */ /* 0x000fe200000e0000 */
[----:B------:R-:W-:Y:S01]  /*4720*/  VOTEU.ALL UP2, P4 ;  /* 0x0000000000ff7886 */ /* 0x000fe20002040000 */
[----:B------:R-:W-:Y:S01]  /*4730*/  @!P4 R2UR UR9, R8 ;  /* 0x000000000809c2ca */ /* 0x000fe200000e0000 */
[----:B------:R-:W-:Y:S01]  /*4740*/  VOTEU.ALL UP1, P4 ;  /* 0x0000000000ff7886 */ /* 0x000fe20002020000 */
[----:B-1----:R-:W-:Y:S01]  /*4750*/  @!P4 IMAD.MOV.U32 R0, RZ, RZ, 0x2000 ;  /* 0x00002000ff00c424 */ /* 0x002fe200078e00ff */
[----:B------:R-:W-:Y:S01]  /*4760*/  UMOV UR27, UR35 ;  /* 0x00000023001b7c82 */ /* 0x000fe20008000000 */
[----:B------:R-:W-:Y:S02]  /*4770*/  @!UP2 UIADD3 UR26, UPT, UPT, UR34, 0x20, URZ ;  /* 0x00000020221aa890 */ /* 0x000fe4000fffe0ff */
[----:B------:R-:W-:Y:S01]  /*4780*/  @!UP2 UIADD3 UR24, UPT, UPT, UR22, 0x2200, URZ ;  /* 0x000022001618a890 */ /* 0x000fe2000fffe0ff */
[----:B------:R-:W-:Y:S01]  /*4790*/  UMOV UR28, UR36 ;  /* 0x00000024001c7c82 */ /* 0x000fe20008000000 */
[----:B------:R-:W-:Y:S03]  /*47a0*/  UMOV UR29, UR37 ;  /* 0x00000025001d7c82 */ /* 0x000fe60008000000 */
        /* <DEDUP_REMOVED lines=13> */
.L_x_160:
[----:B------:R-:W2:Y:S01]  /*4880*/  LDC.64 R12, c[0x0][0xb18] ;  /* 0x0002c600ff0c7b82 */ /* 0x000ea20000000a00 */
[----:B------:R-:W-:Y:S01]  /*4890*/  @!P4 R2UR UR8, R2 ;  /* 0x000000000208c2ca */ /* 0x000fe200000e0000 */
[----:B------:R-:W-:Y:S01]  /*48a0*/  VOTEU.ALL UP2, P4 ;  /* 0x0000000000ff7886 */ /* 0x000fe20002040000 */
[----:B------:R-:W-:Y:S01]  /*48b0*/  @!P4 R2UR UR9, R8 ;  /* 0x000000000809c2ca */ /* 0x000fe200000e0000 */
[----:B------:R-:W-:Y:S01]  /*48c0*/  VOTEU.ALL UP1, P4 ;  /* 0x0000000000ff7886 */ /* 0x000fe20002020000 */
[----:B-1----:R-:W-:Y:S03]  /*48d0*/  @!P4 IMAD.MOV.U32 R0, RZ, RZ, 0x2000 ;  /* 0x00002000ff00c424 */ /* 0x002fe600078e00ff */
[----:B------:R-:W1:Y:S01]  /*48e0*/  @!P1 LDC R2, c[0x0][0xb0c] ;  /* 0x0002c300ff029b82 */ /* 0x000e620000000800 */
[----:B------:R-:W-:Y:S01]  /*48f0*/  @!UP2 UIADD3 UR18, UPT, UPT, UR34, 0x40, URZ ;  /* 0x000000402212a890 */ /* 0x000fe2000fffe0ff */
[----:B------:R-:W-:Y:S01]  /*4900*/  @P3 SHF.R.U32.HI R24, RZ, 0x10, R25 ;  /* 0x00000010ff183819 */ /* 0x000fe20000011619 */
[----:B------:R-:W-:Y:S01]  /*4910*/  @!UP2 UIADD3 UR16, UPT, UPT, UR22, 0x4200, URZ ;  /* 0x000042001610a890 */ /* 0x000fe2000fffe0ff */
[----:B------:R-:W-:Y:S01]  /*4920*/  UMOV UR19, UR35 ;  /* 0x0000002300137c82 */ /* 0x000fe20008000000 */
[----:B------:R-:W-:Y:S01]  /*4930*/  UMOV UR20, UR36 ;  /* 0x0000002400147c82 */ /* 0x000fe20008000000 */
[----:B------:R-:W-:Y:S01]  /*4940*/  UMOV UR21, UR37 ;  /* 0x0000002500157c82 */ /* 0x000fe20008000000 */
[----:B------:R-:W-:Y:S01]  /*4950*/  IMAD.U32 R9, RZ, RZ, UR8 ;  /* 0x00000008ff097e24 */ /* 0x000fe2000f8e00ff */
[----:B------:R-:W-:Y:S01]  /*4960*/  @P3 R2UR UR57, R24 ;  /* 0x00000000183932ca */ /* 0x000fe200000e0000 */
[----:B------:R-:W-:Y:S01]  /*4970*/  IMAD.U32 R8, RZ, RZ, UR9 ;  /* 0x00000009ff087e24 */ /* 0x000fe2000f8e00ff */
[----:B------:R-:W-:Y:S02]  /*4980*/  @!UP2 UPRMT UR9, URZ, 0x40, URZ ;  /* 0x00000040ff09a896 */ /* 0x000fe400080000ff */
[----:B------:R-:W-:Y:S02]  /*4990*/  @!P4 R2UR UR11, R9 ;  /* 0x00000000090bc2ca */ /* 0x000fe400000e0000 */
[----:B------:R-:W-:Y:S01]  /*49a0*/  @!P4 R2UR UR10, R8 ;  /* 0x00000000080ac2ca */ /* 0x000fe200000e0000 */
[----:B------:R-:W-:Y:S01]  /*49b0*/  @!UP2 UPRMT UR8, UR9, 0x5410, URZ ;  /* 0x000054100908a896 */ /* 0x000fe200080000ff */
[----:B------:R-:W3:Y:S11]  /*49c0*/  LDC.64 R8, c[0x0][0xb10] ;  /* 0x0002c400ff087b82 */ /* 0x000ef60000000a00 */
[----:B------:R4:W-:Y:S01]  /*49d0*/  @!UP1 UTMALDG.4D.IM2COL [UR16], [UR10], UR8 ;  /* 0x000000100a0093b4 */ /* 0x0009e20008058008 */
[----:B------:R5:W-:Y:S01]  /*49e0*/  @!P4 SYNCS.ARRIVE.TRANS64.RED.A0TR RZ, [UR22+0x70], R0 ;  /* 0x00007000ffffc9a7 */ /* 0x000be20008300416 */
[C---:B---3--:R-:W-:Y:S01]  /*49f0*/  @!P1 IMAD.HI.U32 R8, R11.reuse, R8, RZ ;  /* 0x000000080b089227 */ /* 0x048fe200078e00ff */
[----:B--2---:R-:W-:Y:S02]  /*4a00*/  @!P1 ISETP.NE.AND P0, PT, R12, 0x1, PT ;  /* 0x000000010c00980c */ /* 0x004fe40003f05270 */
[----:B-1----:R-:W-:Y:S01]  /*4a10*/  @!P1 ISETP.NE.AND P2, PT, R2, 0x1, PT ;  /* 0x000000010200980c */ /* 0x002fe20003f45270 */
[----:B------:R-:W-:Y:S01]  /*4a20*/  SYNCS.ARRIVE.TRANS64.RED.A1T0 RZ, [UR45], RZ ;  /* 0x000000ffffff79a7 */ /* 0x000fe2000810042d */
[C---:B------:R-:W-:Y:S01]  /*4a30*/  @!P1 IMAD.HI.U32 R13, R10.reuse, R13, RZ ;  /* 0x0000000d0a0d9227 */ /* 0x040fe200078e00ff */
[----:B------:R-:W-:Y:S04]  /*4a40*/  @!P1 SHF.R.U32.HI R8, RZ, R9, R8 ;  /* 0x00000009ff089219 */ /* 0x000fe80000011608 */
[----:B------:R-:W-:Y:S01]  /*4a50*/  @!P1 SEL R8, R11, R8, !P2 ;  /* 0x000000080b089207 */ /* 0x000fe20005000000 */
[----:B------:R-:W1:Y:S01]  /*4a60*/  SYNCS.PHASECHK.TRANS64.TRYWAIT P5, [UR22+0x98], R14 ;  /* 0x0000980eff0075a7 */ /* 0x000e6200080a1116 */
[----:B-----5:R-:W2:Y:S02]  /*4a70*/  @!P1 LDC R0, c[0x0][0xb20] ;  /* 0x0002c800ff009b82 */ /* 0x020ea40000000800 */
[----:B--2---:R-:W-:Y:S04]  /*4a80*/  @!P1 SHF.R.U32.HI R0, RZ, R0, R13 ;  /* 0x00000000ff009219 */ /* 0x004fe8000001160d */
[----:B------:R-:W-:Y:S05]  /*4a90*/  @!P1 SEL R9, R10, R0, !P0 ;  /* 0x000000000a099207 */ /* 0x000fea0004000000 */
[----:B------:R-:W-:Y:S02]  /*4aa0*/  @!P1 IMAD.IADD R0, R9, 0x1, -R8 ;  /* 0x0000000109009824 */ /* 0x000fe400078e0a08 */
[----:B------:R-:W-:Y:S02]  /*4ab0*/  @!P1 IMAD.IADD R8, R8, 0x1, -R9 ;  /* 0x0000000108089824 */ /* 0x000fe400078e0a09 */
[----:B------:R-:W-:Y:S02]  /*4ac0*/  @!P1 IMAD R11, R0, R2, R11 ;  /* 0x00000002000b9224 */ /* 0x000fe400078e020b */
[----:B------:R-:W-:Y:S01]  /*4ad0*/  @!P1 IMAD R10, R8, R12, R10 ;  /* 0x0000000c080a9224 */ /* 0x000fe200078e020a */
[----:B-1--4-:R-:W-:Y:S06]  /*4ae0*/  @!P5 BRA `(.L_x_71) ;  /* 0x0000004c008cd947 */ /* 0x012fec0003800000 */
.L_x_162:
[----:B------:R-:W-:Y:S01]  /*4af0*/  @!P4 IADD3 R2, P0, PT, R34, 0x580, RZ ;  /* 0x000005802202c810 */ /* 0x000fe20007f1e0ff */
[----:B------:R-:W-:Y:S01]  /*4b00*/  VOTEU.ALL UP2, P4 ;  /* 0x0000000000ff7886 */ /* 0x000fe20002040000 */
[----:B------:R-:W-:Y:S01]  /*4b10*/  VOTEU.ALL UP1, P4 ;  /* 0x0000000000ff7886 */ /* 0x000fe20002020000 */
[----:B------:R-:W-:Y:S01]  /*4b20*/  UMOV UR11, UR35 ;  /* 0x00000023000b7c82 */ /* 0x000fe20008000000 */
[----:B------:R-:W-:Y:S01]  /*4b30*/  @!P4 R2UR UR9, R2 ;  /* 0x000000000209c2ca */ /* 0x000fe200000e0000 */
[----:B-1----:R-:W-:Y:S01]  /*4b40*/  @!P4 IMAD.X R0, RZ, RZ, R35, P0 ;  /* 0x000000ffff00c224 */ /* 0x002fe200000e0623 */
[----:B------:R-:W-:Y:S01]  /*4b50*/  @!UP2 UPRMT UR16, URZ, 0x40, URZ ;  /* 0x00000040ff10a896 */ /* 0x000fe200080000ff */
[----:B------:R-:W-:Y:S01]  /*4b60*/  LOP3.LUT R32, R32, 0x1, RZ, 0x3c, !PT ;  /* 0x0000000120207812 */ /* 0x000fe200078e3cff */
[----:B------:R-:W-:Y:S01]  /*4b70*/  @!UP2 UIADD3 UR10, UPT, UPT, UR34, 0x60, URZ ;  /* 0x00000060220aa890 */ /* 0x000fe2000fffe0ff */
[----:B------:R-:W-:Y:S01]  /*4b80*/  LOP3.LUT R31, R31, 0x1, RZ, 0x3c, !PT ;  /* 0x000000011f1f7812 */ /* 0x000fe200078e3cff */
[----:B------:R-:W-:Y:S01]  /*4b90*/  @!UP2 UPRMT UR20, UR16, 0x5410, URZ ;  /* 0x000054101014a896 */ /* 0x000fe200080000ff */
[----:B------:R-:W-:Y:S01]  /*4ba0*/  @!P4 R2UR UR8, R0 ;  /* 0x000000000008c2ca */ /* 0x000fe200000e0000 */
[----:B------:R-:W-:Y:S01]  /*4bb0*/  UMOV UR12, UR36 ;  /* 0x00000024000c7c82 */ /* 0x000fe20008000000 */
[----:B------:R-:W-:Y:S01]  /*4bc0*/  UMOV UR13, UR37 ;  /* 0x00000025000d7c82 */ /* 0x000fe20008000000 */
[----:B------:R-:W-:Y:S02]  /*4bd0*/  IMAD.IADD R14, R10, 0x1, R90 ;  /* 0x000000010a0e7824 */ /* 0x000fe400078e025a */
[----:B------:R-:W-:Y:S02]  /*4be0*/  IMAD.IADD R17, R11, 0x1, R91 ;  /* 0x000000010b117824 */ /* 0x000fe400078e025b */
[----:B------:R-:W-:Y:S01]  /*4bf0*/  IMAD.U32 R8, RZ, RZ, UR9 ;  /* 0x00000009ff087e24 */ /* 0x000fe2000f8e00ff */
[----:B------:R-:W-:Y:S04]  /*4c00*/  @!UP2 UIADD3 UR9, UPT, UPT, UR22, 0x78, URZ ;  /* 0x000000781609a890 */ /* 0x000fe8000fffe0ff */
[----:B------:R-:W-:Y:S01]  /*4c10*/  @!P4 R2UR UR18, R8 ;  /* 0x000000000812c2ca */ /* 0x000fe200000e0000 */
[----:B------:R-:W-:Y:S01]  /*4c20*/  IMAD.U32 R9, RZ, RZ, UR8 ;  /* 0x00000008ff097e24 */ /* 0x000fe2000f8e00ff */
[----:B------:R-:W-:Y:S04]  /*4c30*/  @!UP2 UIADD3 UR8, UPT, UPT, UR22, 0x6200, URZ ;  /* 0x000062001608a890 */ /* 0x000fe8000fffe0ff */
[----:B------:R-:W-:Y:S11]  /*4c40*/  @!P4 R2UR UR19, R9 ;  /* 0x000000000913c2ca */ /* 0x000ff600000e0000 */
[----:B------:R-:W-:Y:S02]  /*4c50*/  @!UPT UIADD3 URZ, UPT, UPT, URZ, URZ, URZ ;  /* 0x000000fffffff290 */ /* 0x000fe4000fffe0ff */
[----:B------:R2:W-:Y:S01]  /*4c60*/  @!UP1 UTMALDG.4D.IM2COL [UR8], [UR18], UR20 ;  /* 0x00000008120093b4 */ /* 0x0005e20008058014 */
[----:B------:R2:W-:Y:S01]  /*4c70*/  @!P4 SYNCS.ARRIVE.TRANS64.RED.A0TR RZ, [UR22+0x78], R29 ;  /* 0x0000781dffffc9a7 */ /* 0x0005e20008300416 */
[----:B------:R-:W-:Y:S01]  /*4c80*/  UPLOP3.LUT UP1, UPT, UPT, UPT, UPT, 0x80, 0x8 ;  /* 0x000000000008789c */ /* 0x000fe20003f2f070 */
[----:B------:R-:W-:Y:S01]  /*4c90*/  SYNCS.ARRIVE.TRANS64.RED.A1T0 RZ, [UR23], RZ ;  /* 0x000000ffffff79a7 */ /* 0x000fe20008100417 */
[----:B------:R-:W-:Y:S09]  /*4ca0*/  @P3 BRA `(.L_x_72) ;  /* 0xfffffff000803947 */ /* 0x000ff2000383ffff */
[----:B------:R-:W-:-:S04]  /*4cb0*/  SHF.L.U32 R2, R32, 0x1f, RZ ;  /* 0x0000001f20027819 */ /* 0x000fc800000006ff */
[----:B------:R-:W1:Y:S02]  /*4cc0*/  SYNCS.PHASECHK.TRANS64.TRYWAIT P0, [UR22+0x80], R2 ;  /* 0x00008002ff0075a7 */ /* 0x000e640008001116 */
[----:B-1----:R-:W-:Y:S05]  /*4cd0*/  @!P0 BRA `(.L_x_73) ;  /* 0x0000004c00288947 */ /* 0x002fea0003800000 */
.L_x_164:
[----:B------:R-:W3:Y:S02]  /*4ce0*/  SYNCS.PHASECHK.TRANS64.TRYWAIT P0, [UR22+0x88], R2 ;  /* 0x00008802ff0075a7 */ /* 0x000ee40008001116 */
[----:B---3--:R-:W-:Y:S05]  /*4cf0*/  @!P0 BRA `(.L_x_74) ;  /* 0x0000004c00388947 */ /* 0x008fea0003800000 */
.L_x_166:
[----:B------:R-:W3:Y:S02]  /*4d00*/  SYNCS.PHASECHK.TRANS64.TRYWAIT P0, [UR22+0x90], R2 ;  /* 0x00009002ff0075a7 */ /* 0x000ee40008001116 */
[----:B---3--:R-:W-:Y:S05]  /*4d10*/  @!P0 BRA `(.L_x_75) ;  /* 0x0000004c00488947 */ /* 0x008fea0003800000 */
.L_x_168:
[----:B-1----:R-:W-:-:S07]  /*4d20*/  MOV R0, UR22 ;  /* 0x0000001600007c02 */ /* 0x002fce0008000f00 */
.L_x_76:
[----:B-1----:R-:W-:-:S04]  /*4d30*/  SHF.L.U32 R2, R32, 0x1f, RZ ;  /* 0x0000001f20027819 */ /* 0x002fc800000006ff */
[----:B------:R1:W3:Y:S03]  /*4d40*/  SYNCS.PHASECHK.TRANS64.TRYWAIT P0, [R0+URZ+0x98], R2 ;  /* 0x00009802000075a7 */ /* 0x0002e600080011ff */
[----:B---3--:R-:W-:Y:S05]  /*4d50*/  @!P0 NANOSLEEP.SYNCS 0x989680 ;  /* 0x009896800000895d */ /* 0x008fea0003900000 */
[----:B------:R-:W3:Y:S02]  /*4d60*/  @!P0 SYNCS.PHASECHK.TRANS64 P0, [R0+URZ+0x98], R2 ;  /* 0x00009802000085a7 */ /* 0x000ee400080010ff */
[----:B--23--:R-:W-:Y:S05]  /*4d70*/  @P0 EXIT ;  /* 0x000000000000094d */ /* 0x00cfea0003800000 */
[----:B------:R-:W-:Y:S05]  /*4d80*/  BRA `(.L_x_76) ;  /* 0xfffffffc00e87947 */ /* 0x000fea000383ffff */
.L_x_61:
[----:B------:R-:W-:-:S06]  /*4d90*/  UISETP.GE.AND UP1, UPT, UR8, 0x4, UPT ;  /* 0x000000040800788c */ /* 0x000fcc000bf26270 */
[----:B------:R-:W-:-:S13]  /*4da0*/  PLOP3.LUT P0, PT, PT, PT, UP1, 0x80, 0x8 ;  /* 0x000000000008781c */ /* 0x000fda0003f0f018 */
[----:B------:R-:W-:Y:S05]  /*4db0*/  @!P0 EXIT ;  /* 0x000000000000894d */ /* 0x000fea0003800000 */
[----:B------:R-:W-:Y:S01]  /*4dc0*/  BAR.SYNC.DEFER_BLOCKING 0x6, 0xa0 ;  /* 0x0182800000007b1d */ /* 0x000fe20000010000 */
[C---:B------:R-:W-:Y:S01]  /*4dd0*/  IMAD.SHL.U32 R0, R101.reuse, 0x20, RZ ;  /* 0x0000002065007824 */ /* 0x040fe200078e00ff */
[C---:B------:R-:W-:Y:S01]  /*4de0*/  SHF.L.U32 R46, R101.reuse, 0x10, RZ ;  /* 0x00000010652e7819 */ /* 0x040fe200000006ff */
[C---:B------:R-:W-:Y:S01]  /*4df0*/  IMAD.SHL.U32 R100, R101.reuse, 0x4, RZ ;  /* 0x0000000465647824 */ /* 0x040fe200078e00ff */
[C---:B------:R-:W-:Y:S01]  /*4e00*/  LOP3.LUT R102, R101.reuse, 0x60, RZ, 0xc0, !PT ;  /* 0x0000006065667812 */ /* 0x040fe200078ec0ff */
[----:B------:R-:W-:Y:S01]  /*4e10*/  HFMA2 R97, -RZ, RZ, 0, 0 ;  /* 0x00000000ff617431 */ /* 0x000fe200000001ff */
[----:B------:R-:W-:Y:S02]  /*4e20*/  UMOV UR50, 0x400 ;  /* 0x0000040000327882 */ /* 0x000fe40000000000 */
[----:B------:R-:W1:Y:S01]  /*4e30*/  LDC R96, c[0x0][0x370] ;  /* 0x0000dc00ff607b82 */ /* 0x000e620000000800 */
[----:B------:R-:W-:Y:S01]  /*4e40*/  ULEA UR50, UR45, UR50, 0x18 ;  /* 0x000000322d327291 */ /* 0x000fe2000f8ec0ff */
[----:B------:R-:W-:Y:S01]  /*4e50*/  LOP3.LUT R4, R0, 0xc0, RZ, 0xc0, !PT ;  /* 0x000000c000047812 */ /* 0x000fe200078ec0ff */
[----:B------:R-:W-:Y:S01]  /*4e60*/  IMAD.MOV.U32 R99, RZ, RZ, 0x1 ;  /* 0x00000001ff637424 */ /* 0x000fe200078e00ff */
[C---:B------:R-:W-:Y:S01]  /*4e70*/  LOP3.LUT R105, R101.reuse, 0x2, RZ, 0xc0, !PT ;  /* 0x0000000265697812 */ /* 0x040fe200078ec0ff */
[----:B------:R-:W-:Y:S01]  /*4e80*/  UIADD3 UR4, UPT, UPT, UR50, 0x200, URZ ;  /* 0x0000020032047890 */ /* 0x000fe2000fffe0ff */
[----:B------:R-:W-:Y:S01]  /*4e90*/  LOP3.LUT R100, R4, 0x18, R100, 0xf8, !PT ;  /* 0x0000001804647812 */ /* 0x000fe200078ef864 */
[----:B------:R-:W-:Y:S01]  /*4ea0*/  IMAD.MOV.U32 R45, RZ, RZ, RZ ;  /* 0x000000ffff2d7224 */ /* 0x000fe200078e00ff */
[----:B------:R-:W2:Y:S01]  /*4eb0*/  LDC R42, c[0x0][0xb0c] ;  /* 0x0002c300ff2a7b82 */ /* 0x000ea20000000800 */
[----:B------:R-:W-:Y:S01]  /*4ec0*/  LOP3.LUT R101, R101, 0x4, RZ, 0xc0, !PT ;  /* 0x0000000465657812 */ /* 0x000fe200078ec0ff */
[----:B------:R-:W-:Y:S01]  /*4ed0*/  IMAD.MOV.U32 R98, RZ, RZ, RZ ;  /* 0x000000ffff627224 */ /* 0x000fe200078e00ff */
[----:B------:R-:W-:Y:S01]  /*4ee0*/  LOP3.LUT R100, R100, 0xf20, R0, 0xf8, !PT ;  /* 0x00000f2064647812 */ /* 0x000fe200078ef800 */
[----:B------:R-:W-:Y:S01]  /*4ef0*/  IMAD.U32 R94, RZ, RZ, UR4 ;  /* 0x00000004ff5e7e24 */ /* 0x000fe2000f8e00ff */
[----:B------:R-:W-:Y:S01]  /*4f00*/  LOP3.LUT R46, R46, 0x600000, RZ, 0xc0, !PT ;  /* 0x006000002e2e7812 */ /* 0x000fe200078ec0ff */
[----:B------:R-:W4:Y:S02]  /*4f10*/  LDCU.64 UR54, c[0x0][0x348] ;  /* 0x00006900ff3677ac */ /* 0x000f240008000a00 */
[----:B------:R-:W1:Y:S01]  /*4f20*/  LDC R93, c[0x0][0xb20] ;  /* 0x0002c800ff5d7b82 */ /* 0x000e620000000800 */
[----:B------:R-:W3:Y:S01]  /*4f30*/  LDS R2, [UR50+0x100] ;  /* 0x00010032ff027984 */ /* 0x000ee20008000800 */
[----:B------:R-:W-:Y:S01]  /*4f40*/  LEA R100, R100, R94, 0x1 ;  /* 0x0000005e64647211 */ /* 0x000fe200078e08ff */
[----:B------:R-:W1:Y:S04]  /*4f50*/  LDCU.64 UR36, c[0x0][0x888] ;  /* 0x00011100ff2477ac */ /* 0x000e680008000a00 */
[--C-:B------:R-:W-:Y:S01]  /*4f60*/  IMAD R105, R105, -0x10, R100.reuse ;  /* 0xfffffff069697824 */ /* 0x100fe200078e0264 */
[----:B------:R-:W1:Y:S01]  /*4f70*/  LDC R41, c[0x0][0xb30] ;  /* 0x0002cc00ff297b82 */ /* 0x000e620000000800 */
[----:B------:R-:W-:Y:S01]  /*4f80*/  IMAD R104, R101, -0x10, R100 ;  /* 0xfffffff065687824 */ /* 0x000fe200078e0264 */
[----:B------:R-:W1:Y:S01]  /*4f90*/  LDCU.64 UR38, c[0x0][0x890] ;  /* 0x00011200ff2677ac */ /* 0x000e620008000a00 */
[----:B------:R-:W1:Y:S05]  /*4fa0*/  LDCU.64 UR46, c[0x0][0xa90] ;  /* 0x00015200ff2e77ac */ /* 0x000e6a0008000a00 */
[----:B------:R-:W1:Y:S01]  /*4fb0*/  LDC.64 R84, c[0x0][0xb10] ;  /* 0x0002c400ff547b82 */ /* 0x000e620000000a00 */
[----:B------:R-:W-:Y:S01]  /*4fc0*/  UMOV UR52, URZ ;  /* 0x000000ff00347c82 */ /* 0x000fe20008000000 */
[----:B------:R-:W-:-:S06]  /*4fd0*/  UMOV UR56, URZ ;  /* 0x000000ff00387c82 */ /* 0x000fcc0008000000 */
[----:B------:R-:W1:Y:S08]  /*4fe0*/  LDC.64 R38, c[0x0][0xb18] ;  /* 0x0002c600ff267b82 */ /* 0x000e700000000a00 */
[----:B------:R-:W1:Y:S08]  /*4ff0*/  LDC.64 R36, c[0x0][0xb28] ;  /* 0x0002ca00ff247b82 */ /* 0x000e700000000a00 */
[----:B------:R-:W1:Y:S01]  /*5000*/  LDC.64 R82, c[0x0][0x8b0] ;  /* 0x00022c00ff527b82 */ /* 0x000e620000000a00 */
[C---:B---3--:R-:W-:Y:S01]  /*5010*/  VIADD R3, R2.reuse, 0x80 ;  /* 0x0000008002037836 */ /* 0x048fe20000000000 */
[----:B------:R-:W-:-:S04]  /*5020*/  LOP3.LUT R2, R2, 0xffff, RZ, 0xc0, !PT ;  /* 0x0000ffff02027812 */ /* 0x000fc800078ec0ff */
[----:B------:R-:W-:Y:S02]  /*5030*/  LOP3.LUT R3, R3, 0xffff, RZ, 0xc0, !PT ;  /* 0x0000ffff03037812 */ /* 0x000fe400078ec0ff */
[----:B------:R-:W3:Y:S03]  /*5040*/  LDC.64 R80, c[0x0][0x8a8] ;  /* 0x00022a00ff507b82 */ /* 0x000ee60000000a00 */
[----:B------:R1:W-:Y:S05]  /*5050*/  STL.64 [R1], R2 ;  /* 0x0000000201007387 */ /* 0x0003ea0000100a00 */
[----:B------:R-:W1:Y:S08]  /*5060*/  LDC.64 R88, c[0x0][0xa80] ;  /* 0x0002a000ff587b82 */ /* 0x000e700000000a00 */
[----:B------:R-:W1:Y:S08]  /*5070*/  LDC.64 R86, c[0x0][0xa88] ;  /* 0x0002a200ff567b82 */ /* 0x000e700000000a00 */
[----:B--2-4-:R-:W1:Y:S02]  /*5080*/  LDC R95, c[0x0][0x374] ;  /* 0x0000dd00ff5f7b82 */ /* 0x014e640000000800 */
.L_x_120:
[----:B-1----:R-:W-:Y:S04]  /*5090*/  SHF.L.U32 R2, R97, 0x1f, RZ ;  /* 0x0000001f61027819 */ /* 0x002fe800000006ff */
[----:B------:R-:W1:Y:S02]  /*50a0*/  SYNCS.PHASECHK.TRANS64.TRYWAIT P0, [UR50+0xb0], R2 ;  /* 0x0000b002ff0075a7 */ /* 0x000e640008001132 */
[----:B-1-3--:R-:W-:Y:S05]  /*50b0*/  @!P0 BRA `(.L_x_77) ;  /* 0x0000004800788947 */ /* 0x00afea0003800000 */
.L_x_170:
[----:B------:R-:W2:Y:S01]  /*50c0*/  LDC.64 R10, c[0x0][0xb10] ;  /* 0x0002c400ff0a7b82 */ /* 0x000ea20000000a00 */
[----:B------:R-:W4:Y:S01]  /*50d0*/  LDS.128 R20, [UR50+0xf0] ;  /* 0x0000f032ff147984 */ /* 0x000f220008000c00 */
[----:B------:R-:W-:Y:S01]  /*50e0*/  UIADD3 UR4, UPT, UPT, UR50, 0xb8, URZ ;  /* 0x000000b832047890 */ /* 0x000fe2000fffe0ff */
[----:B-1----:R-:W-:Y:S01]  /*50f0*/  IMAD R0, R45, 0x4, R1 ;  /* 0x000000042d007824 */ /* 0x002fe200078e0201 */
[----:B------:R-:W-:Y:S04]  /*5100*/  ISETP.NE.AND P1, PT, R41, 0x1, PT ;  /* 0x000000012900780c */ /* 0x000fe80003f25270 */
[----:B------:R-:W1:Y:S01]  /*5110*/  LDC.64 R8, c[0x0][0xb18] ;  /* 0x0002c600ff087b82 */ /* 0x000e620000000a00 */
[----:B------:R-:W-:Y:S01]  /*5120*/  UPRMT UR4, URZ, 0x654, UR4 ;  /* 0x00000654ff047896 */ /* 0x000fe20008000004 */
[----:B------:R-:W-:Y:S01]  /*5130*/  ISETP.GE.AND P0, PT, R40, 0x1, PT ;  /* 0x000000012800780c */ /* 0x000fe20003f06270 */
[----:B------:R-:W-:Y:S01]  /*5140*/  @!PT LDS RZ, [RZ] ;  /* 0x00000000fffff984 */ /* 0x000fe20000000800 */
[----:B------:R-:W-:Y:S01]  /*5150*/  @!PT LDS RZ, [RZ] ;  /* 0x00000000fffff984 */ /* 0x000fe20000000800 */
[----:B------:R-:W-:Y:S01]  /*5160*/  @!PT LDS RZ, [RZ] ;  /* 0x00000000fffff984 */ /* 0x000fe20000000800 */
[----:B------:R-:W-:Y:S01]  /*5170*/  @!PT LDS RZ, [RZ] ;  /* 0x00000000fffff984 */ /* 0x000fe20000000800 */
[----:B------:R3:W-:Y:S06]  /*5180*/  MEMBAR.ALL.CTA ;  /* 0x0000000000007992 */ /* 0x0007ec0000008000 */
[----:B---3--:R-:W3:Y:S01]  /*5190*/  FENCE.VIEW.ASYNC.S ;  /* 0x00000000000073c6 */ /* 0x008ee20000000000 */
[----:B------:R-:W1:Y:S08]  /*51a0*/  @!P1 LDC R12, c[0x0][0xb20] ;  /* 0x0002c800ff0c9b82 */ /* 0x000e700000000800 */
[----:B------:R-:W1:Y:S01]  /*51b0*/  @!P1 LDC R7, c[0x0][0xb0c] ;  /* 0x0002c300ff079b82 */ /* 0x000e620000000800 */
[----:B---3--:R-:W-:Y:S01]  /*51c0*/  SYNCS.ARRIVE.TRANS64.RED.A1T0 RZ, [UR4], RZ ;  /* 0x000000ffffff79a7 */ /* 0x008fe20008100404 */
[----:B------:R3:W5:Y:S01]  /*51d0*/  LDL R16, [R0] ;  /* 0x0000000000107983 */ /* 0x0007620000100800 */
[----:B----4-:R-:W-:Y:S04]  /*51e0*/  LOP3.LUT P4, RZ, R22, 0x1, RZ, 0xc0, !PT ;  /* 0x0000000116ff7812 */ /* 0x010fe8000788c0ff */
[----:B------:R-:W-:Y:S09]  /*51f0*/  P2R R106, PR, RZ, 0x10 ;  /* 0x00000010ff6a7803 */ /* 0x000ff20000000000 */
[----:B------:R-:W-:Y:S02]  /*5200*/  @P4 MOV R44, R20 ;  /* 0x00000014002c4202 */ /* 0x000fe40000000f00 */
[----:B------:R-:W-:Y:S01]  /*5210*/  @P4 LOP3.LUT R43, R21, 0xffff, RZ, 0xc0, !PT ;  /* 0x0000ffff152b4812 */ /* 0x000fe200078ec0ff */
[----:B--23--:R-:W-:Y:S06]  /*5220*/  @!P0 BRA `(.L_x_78) ;  /* 0x0000000000a48947 */ /* 0x00cfec0003800000 */
[----:B------:R-:W-:Y:S01]  /*5230*/  IMAD.HI.U32 R0, R95, R39, RZ ;  /* 0x000000275f007227 */ /* 0x000fe200078e00ff */
[----:B------:R-:W-:Y:S02]  /*5240*/  ISETP.NE.AND P0, PT, R38, 0x1, PT ;  /* 0x000000012600780c */ /* 0x000fe40003f05270 */
[----:B------:R-:W-:Y:S01]  /*5250*/  ISETP.NE.AND P2, PT, R40, 0x1, PT ;  /* 0x000000012800780c */ /* 0x000fe20003f45270 */
[----:B------:R-:W-:Y:S01]  /*5260*/  IMAD.HI.U32 R4, R96, R84, RZ ;  /* 0x0000005460047227 */ /* 0x000fe200078e00ff */
[----:B------:R-:W-:Y:S02]  /*5270*/  SHF.R.U32.HI R0, RZ, R93, R0 ;  /* 0x0000005dff007219 */ /* 0x000fe40000011600 */
[----:B------:R-:W-:Y:S01]  /*5280*/  ISETP.NE.AND P3, PT, R42, 0x1, PT ;  /* 0x000000012a00780c */ /* 0x000fe20003f65270 */
[----:B------:R-:W-:Y:S01]  /*5290*/  IMAD.HI.U32 R6, R43, R39, RZ ;  /* 0x000000272b067227 */ /* 0x000fe200078e00ff */
[-C--:B------:R-:W-:Y:S02]  /*52a0*/  SHF.R.U32.HI R4, RZ, R85.reuse, R4 ;  /* 0x00000055ff047219 */ /* 0x080fe40000011604 */
        /* <DEDUP_REMOVED lines=14> */
[C---:B------:R-:W-:Y:S03]  /*5390*/  IMAD.HI.U32 R0, R3.reuse, R36, RZ ;  /* 0x0000002403007227 */ /* 0x040fe600078e00ff */
[C---:B------:R-:W-:Y:S02]  /*53a0*/  ISETP.GE.OR P0, PT, R2.reuse, R5, P0 ;  /* 0x000000050200720c */ /* 0x040fe40000706670 */
[----:B------:R-:W-:Y:S04]  /*53b0*/  SHF.R.U32.HI R0, RZ, R37, R0 ;  /* 0x00000025ff007219 */ /* 0x000fe80000011600 */
[C---:B------:R-:W-:Y:S05]  /*53c0*/  SEL R6, R3.reuse, R0, !P2 ;  /* 0x0000000003067207 */ /* 0x040fea0005000000 */
        /* <DEDUP_REMOVED lines=14> */
[----:B------:R-:W-:Y:S07]  /*54b0*/  IMAD R43, R3, R38, R43 ;  /* 0x00000026032b7224 */ /* 0x000fee00078e022b */
.L_x_78:
[----:B-1----:R-:W-:Y:S01]  /*54c0*/  @!P1 ISETP.NE.AND P0, PT, R8, 0x1, PT ;  /* 0x000000010800980c */ /* 0x002fe20003f05270 */
[----:B------:R-:W-:Y:S01]  /*54d0*/  @!P1 IMAD.HI.U32 R2, R43, R9, RZ ;  /* 0x000000092b029227 */ /* 0x000fe200078e00ff */
[----:B------:R-:W-:Y:S01]  /*54e0*/  R2UR UR41, R14 ;  /* 0x000000000e2972ca */ /* 0x000fe200000e0000 */
[----:B------:R-:W-:Y:S01]  /*54f0*/  BSSY.RECONVERGENT B6, `(.L_x_79) ;  /* 0x000002f000067945 */ /* 0x000fe20003800200 */
[----:B------:R-:W-:Y:S01]  /*5500*/  @!P1 ISETP.NE.AND P2, PT, R7, 0x1, PT ;  /* 0x000000010700980c */ /* 0x000fe20003f45270 */
[----:B------:R-:W-:Y:S01]  /*5510*/  @!P1 IMAD.HI.U32 R0, R44, R10, RZ ;  /* 0x0000000a2c009227 */ /* 0x000fe200078e00ff */
[----:B------:R-:W-:Y:S02]  /*5520*/  @!P1 SHF.R.U32.HI R2, RZ, R12, R2 ;  /* 0x0000000cff029219 */ /* 0x000fe40000011602 */
[----:B------:R-:W-:Y:S02]  /*5530*/  @P4 SHF.R.U32.HI R20, RZ, 0x10, R21 ;  /* 0x00000010ff144819 */ /* 0x000fe40000011615 */
[----:B------:R-:W-:Y:S02]  /*5540*/  @!P1 SEL R2, R43, R2, !P0 ;  /* 0x000000022b029207 */ /* 0x000fe40004000000 */
[----:B------:R-:W-:Y:S02]  /*5550*/  @!P1 SHF.R.U32.HI R0, RZ, R11, R0 ;  /* 0x0000000bff009219 */ /* 0x000fe40000011600 */
[----:B------:R-:W-:Y:S01]  /*5560*/  LOP3.LUT P0, RZ, R94, 0x1b0, RZ, 0xc0, !PT ;  /* 0x000001b05eff7812 */ /* 0x000fe2000780c0ff */
[----:B------:R-:W-:Y:S01]  /*5570*/  USHF.L.U32 UR41, UR41, 0x7, URZ ;  /* 0x0000000729297899 */ /* 0x000fe200080006ff */
[----:B------:R-:W-:Y:S02]  /*5580*/  @!P1 SEL R3, R44, R0, !P2 ;  /* 0x000000002c039207 */ /* 0x000fe40005000000 */
[----:B------:R-:W-:Y:S03]  /*5590*/  @P4 R2UR UR51, R20 ;  /* 0x00000000143342ca */ /* 0x000fe600000e0000 */
[----:B------:R-:W-:Y:S02]  /*55a0*/  @!P1 IMAD.IADD R0, R2, 0x1, -R3 ;  /* 0x0000000102009824 */ /* 0x000fe400078e0a03 */
[----:B------:R-:W-:Y:S02]  /*55b0*/  @!P1 IMAD.IADD R2, R3, 0x1, -R2 ;  /* 0x0000000103029824 */ /* 0x000fe400078e0a02 */
[----:B------:R-:W-:Y:S02]  /*55c0*/  @!P1 IMAD R44, R0, R7, R44 ;  /* 0x00000007002c9224 */ /* 0x000fe400078e022c */
[----:B------:R-:W-:Y:S01]  /*55d0*/  @!P1 IMAD R43, R2, R8, R43 ;  /* 0x00000008022b9224 */ /* 0x000fe200078e022b */
[----:B------:R-:W-:Y:S06]  /*55e0*/  @!P0 BRA `(.L_x_80) ;  /* 0x00000000007c8947 */ /* 0x000fec0003800000 */
[----:B------:R-:W1:Y:S01]  /*55f0*/  LDCU.64 UR8, c[0x4][0x80] ;  /* 0x01001000ff0877ac */ /* 0x000e620008000a00 */
[----:B------:R-:W-:Y:S01]  /*5600*/  MOV R2, 0x0 ;  /* 0x0000000000027802 */ /* 0x000fe20000000f00 */
[----:B------:R-:W-:Y:S02]  /*5610*/  HFMA2 R12, -RZ, RZ, 0, 5.9604644775390625e-08 ;  /* 0x00000001ff0c7431 */ /* 0x000fe400000001ff */
[----:B------:R-:W-:Y:S01]  /*5620*/  IMAD.MOV.U32 R8, RZ, RZ, 0x70 ;  /* 0x00000070ff087424 */ /* 0x000fe200078e00ff */
[----:B------:R2:W3:Y:S01]  /*5630*/  LDC.64 R14, c[0x4][R2] ;  /* 0x01000000020e7b82 */ /* 0x0004e20000000a00 */
[----:B------:R-:W4:Y:S01]  /*5640*/  LDCU.64 UR6, c[0x4][0x88] ;  /* 0x01001100ff0677ac */ /* 0x000f220008000a00 */
[----:B------:R-:W-:Y:S01]  /*5650*/  IMAD.MOV.U32 R13, RZ, RZ, RZ ;  /* 0x000000ffff0d7224 */ /* 0x000fe200078e00ff */
[----:B------:R-:W2:Y:S01]  /*5660*/  LDCU.64 UR4, c[0x4][0x8] ;  /* 0x01000100ff0477ac */ /* 0x000ea20008000a00 */
[----:B-1----:R-:W-:Y:S01]  /*5670*/  MOV R5, UR9 ;  /* 0x0000000900057c02 */ /* 0x002fe20008000f00 */
[----:B------:R-:W-:Y:S01]  /*5680*/  IMAD.U32 R4, RZ, RZ, UR8 ;  /* 0x00000008ff047e24 */ /* 0x000fe2000f8e00ff */
[----:B----4-:R-:W-:Y:S01]  /*5690*/  MOV R7, UR7 ;  /* 0x0000000700077c02 */ /* 0x010fe20008000f00 */
[----:B------:R-:W-:Y:S01]  /*56a0*/  IMAD.U32 R6, RZ, RZ, UR6 ;  /* 0x00000006ff067e24 */ /* 0x000fe2000f8e00ff */
[----:B--2---:R-:W-:Y:S01]  /*56b0*/  MOV R11, UR5 ;  /* 0x00000005000b7c02 */ /* 0x004fe20008000f00 */
[----:B------:R-:W-:Y:S02]  /*56c0*/  IMAD.U32 R10, RZ, RZ, UR4 ;  /* 0x00000004ff0a7e24 */ /* 0x000fe4000f8e00ff */
[----:B------:R-:W-:Y:S07]  /*56d0*/  LEPC R20, `(.L_x_81) ;  /* 0x000000001014794e */ /* 0x000fee0000000000 */
[----:B---3-5:R-:W-:Y:S05]  /*56e0*/  CALL.ABS.NOINC R14 ;  /* 0x000000000e007343 */ /* 0x028fea0003c00000 */
.L_x_81:
[----:B------:R-:W1:Y:S01]  /*56f0*/  LDCU.64 UR8, c[0x4][0x80] ;  /* 0x01001000ff0877ac */ /* 0x000e620008000a00 */
[----:B------:R-:W2:Y:S01]  /*5700*/  LDC.64 R2, c[0x4][R2] ;  /* 0x0100000002027b82 */ /* 0x000ea20000000a00 */
[----:B------:R-:W-:Y:S02]  /*5710*/  HFMA2 R12, -RZ, RZ, 0, 5.9604644775390625e-08 ;  /* 0x00000001ff0c7431 */ /* 0x000fe400000001ff */
[----:B------:R-:W-:Y:S02]  /*5720*/  IMAD.MOV.U32 R8, RZ, RZ, 0x70 ;  /* 0x00000070ff087424 */ /* 0x000fe400078e00ff */
[----:B------:R-:W-:Y:S01]  /*5730*/  IMAD.MOV.U32 R13, RZ, RZ, RZ ;  /* 0x000000ffff0d7224 */ /* 0x000fe200078e00ff */
[----:B------:R-:W3:Y:S01]  /*5740*/  LDCU.64 UR6, c[0x4][0x88] ;  /* 0x01001100ff0677ac */ /* 0x000ee20008000a00 */
[----:B------:R-:W4:Y:S01]  /*5750*/  LDCU.64 UR4, c[0x4][0x8] ;  /* 0x01000100ff0477ac */ /* 0x000f220008000a00 */
[----:B-1----:R-:W-:Y:S02]  /*5760*/  MOV R4, UR8 ;  /* 0x0000000800047c02 */ /* 0x002fe40008000f00 */
[----:B------:R-:W-:Y:S02]  /*5770*/  MOV R5, UR9 ;  /* 0x0000000900057c02 */ /* 0x000fe40008000f00 */
[----:B---3--:R-:W-:Y:S01]  /*5780*/  MOV R7, UR7 ;  /* 0x0000000700077c02 */ /* 0x008fe20008000f00 */
[----:B------:R-:W-:Y:S01]  /*5790*/  IMAD.U32 R6, RZ, RZ, UR6 ;  /* 0x00000006ff067e24 */ /* 0x000fe2000f8e00ff */
[----:B----4-:R-:W-:Y:S01]  /*57a0*/  MOV R11, UR5 ;  /* 0x00000005000b7c02 */ /* 0x010fe20008000f00 */
[----:B------:R-:W-:Y:S02]  /*57b0*/  IMAD.U32 R10, RZ, RZ, UR4 ;  /* 0x00000004ff0a7e24 */ /* 0x000fe4000f8e00ff */
[----:B------:R-:W-:Y:S07]  /*57c0*/  LEPC R20, `(.L_x_80) ;  /* 0x000000001014794e */ /* 0x000fee0000000000 */
[----:B--2---:R-:W-:Y:S05]  /*57d0*/  CALL.ABS.NOINC R2 ;  /* 0x0000000002007343 */ /* 0x004fea0003c00000 */
.L_x_80:
[----:B------:R-:W-:Y:S05]  /*57e0*/  BSYNC.RECONVERGENT B6 ;  /* 0x0000000000067941 */ /* 0x000fea0003800200 */
.L_x_79:
[----:B------:R-:W-:Y:S01]  /*57f0*/  ISETP.NE.U32.AND P4, PT, R82, RZ, PT ;  /* 0x000000ff5200720c */ /* 0x000fe20003f85070 */
[----:B------:R-:W-:Y:S01]  /*5800*/  UISETP.NE.AND UP2, UPT, UR53, URZ, UPT ;  /* 0x000000ff3500728c */ /* 0x000fe2000bf45270 */
[----:B------:R-:W-:Y:S01]  /*5810*/  ISETP.NE.U32.AND P2, PT, RZ, UR36, PT ;  /* 0x00000024ff007c0c */ /* 0x000fe2000bf45070 */
[----:B------:R-:W-:Y:S01]  /*5820*/  UISETP.NE.U32.AND UP1, UPT, UR38, URZ, UPT ;  /* 0x000000ff2600728c */ /* 0x000fe2000bf25070 */
[----:B------:R-:W-:Y:S01]  /*5830*/  ISETP.NE.AND.EX P4, PT, R83, RZ, PT, P4 ;  /* 0x000000ff5300720c */ /* 0x000fe20003f85340 */
[----:B------:R-:W-:Y:S01]  /*5840*/  UPLOP3.LUT UP0, UPT, UPT, UPT, UPT, 0x40, 0x4 ;  /* 0x000000000004789c */ /* 0x000fe20003f0e870 */
[----:B------:R-:W-:Y:S01]  /*5850*/  ISETP.NE.AND.EX P2, PT, RZ, UR37, PT, P2 ;  /* 0x00000025ff007c0c */ /* 0x000fe2000bf45320 */
[----:B------:R-:W-:Y:S01]  /*5860*/  UISETP.NE.AND.EX UP1, UPT, UR39, URZ, UPT, UP1 ;  /* 0x000000ff2700728c */ /* 0x000fe2000bf25310 */
[----:B------:R-:W-:Y:S04]  /*5870*/  PLOP3.LUT P1, PT, PT, PT, UP2, 0x80, 0x8 ;  /* 0x000000000008781c */ /* 0x000fe80003f2f028 */
[----:B------:R-:W-:Y:S06]  /*5880*/  @UP2 UPLOP3.LUT UP0, UPT, UPT, UPT, UP1, 0x80, 0x8 ;  /* 0x000000000008289c */ /* 0x000fec0003f0f010 */
[----:B------:R-:W-:Y:S01]  /*5890*/  PLOP3.LUT P0, PT, PT, PT, UP0, 0x80, 0x8 ;  /* 0x000000000008781c */ /* 0x000fe20003f0f008 */
[----:B------:R-:W-:Y:S01]  /*58a0*/  @!UPT UIADD3 URZ, UPT, UPT, URZ, URZ, URZ ;  /* 0x000000fffffff290 */ /* 0x000fe2000fffe0ff */
[----:B------:R-:W-:Y:S11]  /*58b0*/  BRA.U !UP1, `(.L_x_82) ;  /* 0x0000000109387547 */ /* 0x000ff6000b800000 */
[----:B------:R-:W-:Y:S01]  /*58c0*/  UISETP.NE.U32.AND UP0, UPT, UR36, URZ, UPT ;  /* 0x000000ff2400728c */ /* 0x000fe2000bf05070 */
[----:B------:R-:W-:Y:S02]  /*58d0*/  HFMA2 R0, -RZ, RZ, 0, 5.9604644775390625e-08 ;  /* 0x00000001ff007431 */ /* 0x000fe400000001ff */
[----:B------:R-:W-:Y:S01]  /*58e0*/  IMAD.MOV.U32 R92, RZ, RZ, 0x1 ;  /* 0x00000001ff5c7424 */ /* 0x000fe200078e00ff */
[----:B------:R-:W-:Y:S06]  /*58f0*/  UISETP.NE.AND.EX UP0, UPT, UR37, URZ, UPT, UP0 ;  /* 0x000000ff2500728c */ /* 0x000fec000bf05300 */
        /* <DEDUP_REMOVED lines=9> */
[----:B-12---:R-:W-:Y:S02]  /*5990*/  @!P3 IMAD.U32 R49, RZ, RZ, UR4 ;  /* 0x00000004ff31be24 */ /* 0x006fe4000f8e00ff */
.L_x_82:
[----:B------:R-:W-:Y:S05]  /*59a0*/  @!P4 BRA `(.L_x_83) ;  /* 0x000000000020c947 */ /* 0x000fea0003800000 */
[----:B------:R-:W-:Y:S04]  /*59b0*/  ISETP.NE.U32.AND P3, PT, R80, RZ, PT ;  /* 0x000000ff5000720c */ /* 0x000fe80003f65070 */
[----:B------:R-:W-:Y:S11]  /*59c0*/  ISETP.NE.AND.EX P3, PT, R81, RZ, PT, P3 ;  /* 0x000000ff5100720c */ /* 0x000ff60003f65330 */
[----:B------:R-:W-:Y:S02]  /*59d0*/  @!UPT UIADD3 URZ, UPT, UPT, URZ, URZ, URZ ;  /* 0x000000fffffff290 */ /* 0x000fe4000fffe0ff */
[----:B------:R-:W1:Y:S01]  /*59e0*/  @P3 LDC.64 R2, c[0x0][0x8a8] ;  /* 0x00022a00ff023b82 */ /* 0x000e620000000a00 */
[----:B------:R-:W-:Y:S04]  /*59f0*/  @P3 IMAD R0, R82, UR57, RZ ;  /* 0x0000003952003c24 */ /* 0x000fe8000f8e02ff */
[----:B-1----:R-:W-:Y:S05]  /*5a00*/  @P3 IMAD.WIDE R2, R0, 0x4, R2 ;  /* 0x0000000400023825 */ /* 0x002fea00078e0202 */
[----:B-----5:R1:W5:Y:S02]  /*5a10*/  @P3 LDG.E R47, desc[UR48][R2.64] ;  /* 0x00000030022f3981 */ /* 0x020364000c1e1900 */
[----:B-1----:R-:W2:Y:S02]  /*5a20*/  @!P3 LDC R47, c[0x0][0x8a0] ;  /* 0x00022800ff2fbb82 */ /* 0x002ea40000000800 */
.L_x_83:
[----:B-----5:R-:W-:Y:S01]  /*5a30*/  FSETP.NEU.AND P3, PT, R49, RZ, PT ;  /* 0x000000ff3100720b */ /* 0x020fe20003f6d000 */
[----:B------:R-:W-:Y:S01]  /*5a40*/  IMAD.SHL.U32 R109, R17, 0x80, RZ ;  /* 0x00000080116d7824 */ /* 0x000fe200078e00ff */
[----:B------:R-:W-:Y:S01]  /*5a50*/  SEL R3, RZ, 0xffffffff, P2 ;  /* 0xffffffffff037807 */ /* 0x000fe20001000000 */
[----:B------:R-:W-:Y:S01]  /*5a60*/  BSSY B1, `(.L_x_84) ;  /* 0x0000044000017945 */ /* 0x000fe20003800000 */
[----:B------:R-:W-:Y:S01]  /*5a70*/  @P1 LOP3.LUT P2, RZ, R92, 0xff, RZ, 0xc0, !PT ;  /* 0x000000ff5cff1812 */ /* 0x000fe2000784c0ff */
[----:B------:R-:W-:Y:S01]  /*5a80*/  IMAD.HI.U32 R107, R109, R89, RZ ;  /* 0x000000596d6b7227 */ /* 0x000fe200078e00ff */
[----:B------:R-:W-:Y:S02]  /*5a90*/  @P1 SEL R0, RZ, 0xffffffff, P3 ;  /* 0xffffffffff001807 */ /* 0x000fe40001800000 */
[----:B------:R-:W-:Y:S01]  /*5aa0*/  LOP3.LUT R99, R99, 0x1, RZ, 0x3c, !PT ;  /* 0x0000000163637812 */ /* 0x000fe200078e3cff */
[----:B------:R-:W-:Y:S01]  /*5ab0*/  IMAD.MOV.U32 R66, RZ, RZ, 0x1 ;  /* 0x00000001ff427424 */ /* 0x000fe200078e00ff */
[----:B------:R-:W-:Y:S01]  /*5ac0*/  @P0 SEL R0, R3, R0, !P2 ;  /* 0x0000000003000207 */ /* 0x000fe20005000000 */
[----:B------:R-:W-:Y:S01]  /*5ad0*/  IMAD.IADD R48, R46, 0x1, R16 ;  /* 0x000000012e307824 */ /* 0x000fe200078e0210 */
[----:B------:R-:W-:Y:S01]  /*5ae0*/  LEA R64, R45, UR50, 0x3 ;  /* 0x000000322d407c11 */ /* 0x000fe2000f8e18ff */
[----:B------:R-:W-:Y:S01]  /*5af0*/  IMAD R112, R101, -0x10, R105 ;  /* 0xfffffff065707824 */ /* 0x000fe200078e0269 */
[----:B------:R-:W-:Y:S01]  /*5b00*/  @P1 LOP3.LUT R0, R0, 0x1, RZ, 0xc0, !PT ;  /* 0x0000000100001812 */ /* 0x000fe200078ec0ff */
[----:B------:R-:W-:Y:S01]  /*5b10*/  IMAD.MOV.U32 R65, RZ, RZ, RZ ;  /* 0x000000ffff417224 */ /* 0x000fe200078e00ff */
[----:B------:R-:W-:Y:S02]  /*5b20*/  ISETP.NE.AND P2, PT, R88, 0x1, PT ;  /* 0x000000015800780c */ /* 0x000fe40003f45270 */
[----:B------:R-:W-:Y:S02]  /*5b30*/  CS2R R78, SRZ ;  /* 0x00000000004e7805 */ /* 0x000fe4000001ff00 */
[----:B------:R-:W-:Y:S02]  /*5b40*/  ISETP.NE.U32.OR P5, PT, R0, 0x1, !P1 ;  /* 0x000000010000780c */ /* 0x000fe40004fa5470 */
[----:B------:R-:W-:Y:S02]  /*5b50*/  CS2R R76, SRZ ;  /* 0x00000000004c7805 */ /* 0x000fe4000001ff00 */
[----:B------:R-:W-:Y:S02]  /*5b60*/  SHF.R.U32.HI R107, RZ, R86, R107 ;  /* 0x00000056ff6b7219 */ /* 0x000fe4000001166b */
[----:B------:R-:W-:Y:S02]  /*5b70*/  CS2R R70, SRZ ;  /* 0x0000000000467805 */ /* 0x000fe4000001ff00 */
[----:B------:R-:W-:Y:S02]  /*5b80*/  SEL R2, RZ, 0xffffffff, P3 ;  /* 0xffffffffff027807 */ /* 0x000fe40001800000 */
[----:B------:R-:W-:Y:S02]  /*5b90*/  CS2R R68, SRZ ;  /* 0x0000000000447805 */ /* 0x000fe4000001ff00 */
[----:B------:R-:W-:Y:S02]  /*5ba0*/  SEL R107, R109, R107, !P2 ;  /* 0x0000006b6d6b7207 */ /* 0x000fe40005000000 */
[----:B------:R-:W-:Y:S02]  /*5bb0*/  CS2R R62, SRZ ;  /* 0x00000000003e7805 */ /* 0x000fe4000001ff00 */
[----:B------:R-:W-:Y:S02]  /*5bc0*/  PLOP3.LUT P2, PT, PT, PT, UP1, 0x80, 0x8 ;  /* 0x000000000008781c */ /* 0x000fe40003f4f018 */
[----:B------:R-:W-:Y:S02]  /*5bd0*/  CS2R R60, SRZ ;  /* 0x00000000003c7805 */ /* 0x000fe4000001ff00 */
[----:B------:R-:W-:Y:S01]  /*5be0*/  LOP3.LUT P3, R110, R92, 0xff, RZ, 0xc0, !PT ;  /* 0x000000ff5c6e7812 */ /* 0x000fe2000786c0ff */
[----:B------:R-:W-:Y:S01]  /*5bf0*/  IMAD.HI.U32 R108, R107, UR46, RZ ;  /* 0x0000002e6b6c7c27 */ /* 0x000fe2000f8e00ff */
[----:B------:R-:W-:Y:S02]  /*5c00*/  ISETP.NE.AND P4, PT, R87, 0x1, PT ;  /* 0x000000015700780c */ /* 0x000fe40003f85270 */
[----:B------:R-:W-:Y:S01]  /*5c10*/  @P5 SHF.L.U32 R0, R99, 0x1f, RZ ;  /* 0x0000001f63005819 */ /* 0x000fe200000006ff */
[----:B------:R-:W-:Y:S01]  /*5c20*/  IMAD.MOV R4, RZ, RZ, -R107 ;  /* 0x000000ffff047224 */ /* 0x000fe200078e0a6b */
[----:B------:R-:W-:Y:S02]  /*5c30*/  SHF.R.U32.HI R108, RZ, UR47, R108 ;  /* 0x0000002fff6c7c19 */ /* 0x000fe4000801166c */
[----:B------:R-:W-:Y:S01]  /*5c40*/  CS2R R58, SRZ ;  /* 0x00000000003a7805 */ /* 0x000fe2000001ff00 */
[----:B------:R1:W3:Y:S01]  /*5c50*/  @P5 SYNCS.PHASECHK.TRANS64.TRYWAIT P1, [UR50+0x60], R0 ;  /* 0x00006000ff0055a7 */ /* 0x0002e20008021132 */
[----:B------:R-:W-:Y:S01]  /*5c60*/  P2R R111, PR, RZ, 0x20 ;  /* 0x00000020ff6f7803 */ /* 0x000fe20000000000 */
[----:B------:R-:W-:Y:S01]  /*5c70*/  IMAD R109, R88, R4, R109 ;  /* 0x00000004586d7224 */ /* 0x000fe200078e026d */
[----:B------:R-:W-:Y:S02]  /*5c80*/  @P2 SEL R2, R3, R2, !P3 ;  /* 0x0000000203022207 */ /* 0x000fe40005800000 */
[----:B------:R-:W-:Y:S02]  /*5c90*/  CS2R R56, SRZ ;  /* 0x0000000000387805 */ /* 0x000fe4000001ff00 */
[----:B------:R-:W-:Y:S02]  /*5ca0*/  SEL R108, R107, R108, !P4 ;  /* 0x0000006c6b6c7207 */ /* 0x000fe40006000000 */
[----:B------:R-:W-:Y:S03]  /*5cb0*/  LOP3.LUT R2, R2, 0x1, RZ, 0xc0, !PT ;  /* 0x0000000102027812 */ /* 0x000fe600078ec0ff */
[----:B------:R-:W-:Y:S01]  /*5cc0*/  IMAD.MOV R3, RZ, RZ, -R108 ;  /* 0x000000ffff037224 */ /* 0x000fe200078e0a6c */
[----:B------:R-:W-:Y:S03]  /*5cd0*/  ISETP.NE.U32.AND P2, PT, R2, 0x1, PT ;  /* 0x000000010200780c */ /* 0x000fe60003f45070 */
[----:B------:R-:W-:Y:S01]  /*5ce0*/  IMAD R107, R87, R3, R107 ;  /* 0x00000003576b7224 */ /* 0x000fe200078e026b */
[----:B------:R-:W-:Y:S02]  /*5cf0*/  P2R R67, PR, RZ, 0x4 ;  /* 0x00000004ff437803 */ /* 0x000fe40000000000 */
[----:B-1----:R-:W-:Y:S04]  /*5d00*/  SHF.L.U32 R0, R98, 0x1f, RZ ;  /* 0x0000001f62007819 */ /* 0x002fe800000006ff */
[----:B------:R1:W4:Y:S01]  /*5d10*/  SYNCS.PHASECHK.TRANS64.TRYWAIT P0, [R64+URZ+0xc0], R0 ;  /* 0x0000c000400075a7 */ /* 0x00032200080011ff */
[----:B---3--:R-:W-:Y:S01]  /*5d20*/  @P5 SEL R66, RZ, 0x1, !P1 ;  /* 0x00000001ff425807 */ /* 0x008fe20004800000 */
[----:B-1----:R-:W-:Y:S06]  /*5d30*/  @!P5 BRA `(.L_x_85) ;  /* 0x000000000058d947 */ /* 0x002fec0003800000 */
[----:B------:R-:W-:Y:S01]  /*5d40*/  IMAD.MOV.U32 R79, RZ, RZ, RZ ;  /* 0x000000ffff4f7224 */ /* 0x000fe200078e00ff */
[----:B------:R-:W-:Y:S01]  /*5d50*/  ISETP.NE.AND P1, PT, R66, RZ, PT ;  /* 0x000000ff4200720c */ /* 0x000fe20003f25270 */
[----:B------:R-:W-:Y:S01]  /*5d60*/  BSSY B0, `(.L_x_86) ;  /* 0x000000c000007945 */ /* 0x000fe20003800000 */
[----:B------:R-:W-:Y:S02]  /*5d70*/  CS2R R58, SRZ ;  /* 0x00000000003a7805 */ /* 0x000fe4000001ff00 */
[----:B------:R-:W-:Y:S02]  /*5d80*/  CS2R R56, SRZ ;  /* 0x0000000000387805 */ /* 0x000fe4000001ff00 */
[----:B------:R-:W-:Y:S02]  /*5d90*/  CS2R R62, SRZ ;  /* 0x00000000003e7805 */ /* 0x000fe4000001ff00 */
[----:B------:R-:W-:Y:S02]  /*5da0*/  CS2R R60, SRZ ;  /* 0x00000000003c7805 */ /* 0x000fe4000001ff00 */
[----:B------:R-:W-:Y:S02]  /*5db0*/  CS2R R70, SRZ ;  /* 0x0000000000467805 */ /* 0x000fe4000001ff00 */
[----:B------:R-:W-:Y:S02]  /*5dc0*/  CS2R R68, SRZ ;  /* 0x0000000000447805 */ /* 0x000fe4000001ff00 */
[----:B------:R-:W-:Y:S01]  /*5dd0*/  CS2R R76, SRZ ;  /* 0x00000000004c7805 */ /* 0x000fe2000001ff00 */
[----:B------:R-:W-:Y:S06]  /*5de0*/  @P1 BRA `(.L_x_87) ;  /* 0x00000000000c1947 */ /* 0x000fec0003800000 */
[----:B------:R-:W-:Y:S04]  /*5df0*/  SHF.L.U32 R3, R99, 0x1f, RZ ;  /* 0x0000001f63037819 */ /* 0x000fe800000006ff */
[----:B------:R-:W1:Y:S02]  /*5e00*/  SYNCS.PHASECHK.TRANS64.TRYWAIT P1, [UR50+0x60], R3 ;  /* 0x00006003ff0075a7 */ /* 0x000e640008021132 */
[----:B-1----:R-:W-:Y:S05]  /*5e10*/  @!P1 BRA `(.L_x_88) ;  /* 0x0000003c00389947 */ /* 0x002fea0003800000 */
.L_x_87:
[----:B------:R-:W-:Y:S05]  /*5e20*/  BSYNC B0 ;  /* 0x0000000000007941 */ /* 0x000fea0003800000 */
.L_x_86:
[----:B------:R-:W-:Y:S01]  /*5e30*/  ISETP.NE.AND P1, PT, R67, RZ, PT ;  /* 0x000000ff4300720c */ /* 0x000fe20003f25270 */
[----:B------:R-:W-:Y:S11]  /*5e40*/  HFMA2 R65, -RZ, RZ, 0, 5.9604644775390625e-08 ;  /* 0x00000001ff417431 */ /* 0x000ff600000001ff */
[----:B------:R-:W-:Y:S01]  /*5e50*/  @!UPT UIADD3 URZ, UPT, UPT, URZ, URZ, URZ ;  /* 0x000000fffffff290 */ /* 0x000fe2000fffe0ff */
[----:B------:R3:W1:Y:S04]  /*5e60*/  @P1 LDS.128 R56, [R100] ;  /* 0x0000000064381984 */ /* 0x0006680000000c00 */
[----:B------:R3:W1:Y:S04]  /*5e70*/  @P1 LDS.128 R60, [R105+0x10] ;  /* 0x00001000693c1984 */ /* 0x0006680000000c00 */
[----:B------:R3:W1:Y:S04]  /*5e80*/  @P1 LDS.128 R68, [R104+0x20] ;  /* 0x0000200068441984 */ /* 0x0006680000000c00 */
[----:B------:R3:W1:Y:S02]  /*5e90*/  @P1 LDS.128 R76, [R112+0x30] ;  /* 0x00003000704c1984 */ /* 0x0006640000000c00 */
.L_x_85:
[----:B------:R-:W-:Y:S05]  /*5ea0*/  BSYNC B1 ;  /* 0x0000000000017941 */ /* 0x000fea0003800000 */
.L_x_84:
[----:B-1----:R-:W-:Y:S04]  /*5eb0*/  SHF.R.U32.HI R2, RZ, 0x15, R48 ;  /* 0x00000015ff027819 */ /* 0x002fe80000011630 */
[----:B------:R-:W-:Y:S01]  /*5ec0*/  LOP3.LUT P1, RZ, R2, 0x3, R103, 0x48, !PT ;  /* 0x0000000302ff7812 */ /* 0x000fe20007824867 */
[----:B------:R-:W-:Y:S01]  /*5ed0*/  @!UPT UIADD3 URZ, UPT, UPT, URZ, URZ, URZ ;  /* 0x000000fffffff290 */ /* 0x000fe2000fffe0ff */
[----:B----4-:R-:W-:Y:S11]  /*5ee0*/  @P0 BRA `(.L_x_89) ;  /* 0x0000000000080947 */ /* 0x010ff60003800000 */
[----:B------:R-:W1:Y:S02]  /*5ef0*/  SYNCS.PHASECHK.TRANS64.TRYWAIT P0, [R64+URZ+0xc0], R0 ;  /* 0x0000c000400075a7 */ /* 0x000e6400080011ff */
[----:B-1----:R-:W-:Y:S05]  /*5f00*/  @!P0 BRA `(.L_x_90) ;  /* 0x0000003c00148947 */ /* 0x002fea0003800000 */
.L_x_89:
[----:B------:R-:W-:Y:S05]  /*5f10*/  @!P1 BRA `(.L_x_91) ;  /* 0x0000000000409947 */ /* 0x000fea0003800000 */
[----:B------:R-:W4:Y:S01]  /*5f20*/  LDCU.64 UR8, c[0x4][0x70] ;  /* 0x01000e00ff0877ac */ /* 0x000f220008000a00 */
[----:B------:R-:W-:Y:S01]  /*5f30*/  MOV R3, 0x0 ;  /* 0x0000000000037802 */ /* 0x000fe20000000f00 */
[----:B------:R-:W-:Y:S02]  /*5f40*/  HFMA2 R12, -RZ, RZ, 0, 5.9604644775390625e-08 ;  /* 0x00000001ff0c7431 */ /* 0x000fe400000001ff */
[----:B------:R-:W-:Y:S02]  /*5f50*/  IMAD.MOV.U32 R8, RZ, RZ, 0x192 ;  /* 0x00000192ff087424 */ /* 0x000fe400078e00ff */
[----:B------:R-:W-:Y:S01]  /*5f60*/  IMAD.MOV.U32 R13, RZ, RZ, RZ ;  /* 0x000000ffff0d7224 */ /* 0x000fe200078e00ff */
[----:B------:R-:W5:Y:S01]  /*5f70*/  LDCU.64 UR6, c[0x4][0x78] ;  /* 0x01000f00ff0677ac */ /* 0x000f620008000a00 */
[----:B------:R-:W1:Y:S01]  /*5f80*/  LDC.64 R2, c[0x4][R3] ;  /* 0x0100000003027b82 */ /* 0x000e620000000a00 */
[----:B------:R-:W2:Y:S01]  /*5f90*/  LDCU.64 UR4, c[0x4][0x10] ;  /* 0x01000200ff0477ac */ /* 0x000ea20008000a00 */
[----:B----4-:R-:W-:Y:S01]  /*5fa0*/  MOV R5, UR9 ;  /* 0x0000000900057c02 */ /* 0x010fe20008000f00 */
[----:B------:R-:W-:Y:S01]  /*5fb0*/  IMAD.U32 R4, RZ, RZ, UR8 ;  /* 0x00000008ff047e24 */ /* 0x000fe2000f8e00ff */
[----:B-----5:R-:W-:Y:S01]  /*5fc0*/  MOV R7, UR7 ;  /* 0x0000000700077c02 */ /* 0x020fe20008000f00 */
[----:B------:R-:W-:Y:S01]  /*5fd0*/  IMAD.U32 R6, RZ, RZ, UR6 ;  /* 0x00000006ff067e24 */ /* 0x000fe2000f8e00ff */
[----:B--2---:R-:W-:Y:S01]  /*5fe0*/  MOV R11, UR5 ;  /* 0x00000005000b7c02 */ /* 0x004fe20008000f00 */
[----:B------:R-:W-:Y:S02]  /*5ff0*/  IMAD.U32 R10, RZ, RZ, UR4 ;  /* 0x00000004ff0a7e24 */ /* 0x000fe4000f8e00ff */
[----:B------:R-:W-:Y:S07]  /*6000*/  LEPC R20, `(.L_x_91) ;  /* 0x000000001014794e */ /* 0x000fee0000000000 */
[----:B-1-3--:R-:W-:Y:S05]  /*6010*/  CALL.ABS.NOINC R2 ;  /* 0x0000000002007343 */ /* 0x00afea0003c00000 */
.L_x_91:
[----:B------:R-:W-:Y:S01]  /*6020*/  SHF.L.U32 R3, R56, 0x10, RZ ;  /* 0x0000001038037819 */ /* 0x000fe200000006ff */
[----:B------:R-:W-:Y:S05]  /*6030*/  WARPSYNC.ALL ;  /* 0x0000000000007948 */ /* 0x000fea0003800000 */
[----:B------:R-:W-:Y:S01]  /*6040*/  R2UR UR4, R48 ;  /* 0x00000000300472ca */ /* 0x000fe200000e0000 */
[----:B------:R-:W-:Y:S01]  /*6050*/  BSSY.RECONVERGENT B0, `(.L_x_92) ;  /* 0x000008a000007945 */ /* 0x000fe20003800200 */
[C---:B------:R-:W-:Y:S02]  /*6060*/  SHF.L.U32 R50, R57.reuse, 0x10, RZ ;  /* 0x0000001039327819 */ /* 0x040fe400000006ff */
[----:B------:R-:W-:Y:S02]  /*6070*/  LOP3.LUT R51, R57, 0xffff0000, RZ, 0xc0, !PT ;  /* 0xffff000039337812 */ /* 0x000fe400078ec0ff */
[----:B------:R-:W-:Y:S07]  /*6080*/  ISETP.NE.AND P0, PT, R102, RZ, PT ;  /* 0x000000ff6600720c */ /* 0x000fee0003f05270 */
[----:B------:R-:W1:Y:S02]  /*6090*/  LDTM.x32 R4, tmem[UR4] ;  /* 0x00000004000479ee */ /* 0x000e6400082c0000 */
[C---:B-12---:R-:W-:Y:S01]  /*60a0*/  FMUL R0, R47.reuse, R4 ;  /* 0x000000042f007220 */ /* 0x046fe20000400000 */
[----:B------:R-:W-:Y:S01]  /*60b0*/  LOP3.LUT R4, R56, 0xffff0000, RZ, 0xc0, !PT ;  /* 0xffff000038047812 */ /* 0x000fe200078ec0ff */
[C---:B------:R-:W-:Y:S01]  /*60c0*/  FMUL R2, R47.reuse, R5 ;  /* 0x000000052f027220 */ /* 0x040fe20000400000 */
[----:B------:R-:W-:Y:S01]  /*60d0*/  FMUL R7, R47, R7 ;  /* 0x000000072f077220 */ /* 0x000fe20000400000 */
[----:B------:R-:W-:Y:S01]  /*60e0*/  FFMA R0, R49, R3, R0 ;  /* 0x0000000331007223 */ /* 0x000fe20000000000 */
[----:B------:R-:W-:Y:S01]  /*60f0*/  FMUL R3, R47, R6 ;  /* 0x000000062f037220 */ /* 0x000fe20000400000 */
[----:B------:R-:W-:Y:S01]  /*6100*/  FFMA R2, R49, R4, R2 ;  /* 0x0000000431027223 */ /* 0x000fe20000000002 */
[C---:B------:R-:W-:Y:S01]  /*6110*/  FMUL R4, R47.reuse, R8 ;  /* 0x000000082f047220 */ /* 0x040fe20000400000 */
[C---:B------:R-:W-:Y:S01]  /*6120*/  FMUL R8, R47.reuse, R12 ;  /* 0x0000000c2f087220 */ /* 0x040fe20000400000 */
[C---:B------:R-:W-:Y:S01]  /*6130*/  FMUL R12, R47.reuse, R16 ;  /* 0x000000102f0c7220 */ /* 0x040fe20000400000 */
[C---:B------:R-:W-:Y:S01]  /*6140*/  FMUL R16, R47.reuse, R20 ;  /* 0x000000142f107220 */ /* 0x040fe20000400000 */
[----:B------:R-:W-:Y:S01]  /*6150*/  F2FP.BF16.F32.PACK_AB R52, R2, R0 ;  /* 0x000000000234723e */ /* 0x000fe200000010ff */
[C---:B------:R-:W-:Y:S01]  /*6160*/  FMUL R20, R47.reuse, R24 ;  /* 0x000000182f147220 */ /* 0x040fe20000400000 */
[C---:B------:R-:W-:Y:S01]  /*6170*/  LOP3.LUT R0, R58.reuse, 0xffff0000, RZ, 0xc0, !PT ;  /* 0xffff00003a007812 */ /* 0x040fe200078ec0ff */
[----:B------:R-:W-:Y:S01]  /*6180*/  FMUL R24, R47, R28 ;  /* 0x0000001c2f187220 */ /* 0x000fe20000400000 */
[----:B------:R-:W-:Y:S01]  /*6190*/  SHF.L.U32 R2, R59, 0x10, RZ ;  /* 0x000000103b027819 */ /* 0x000fe200000006ff */
[C---:B------:R-:W-:Y:S01]  /*61a0*/  FMUL R28, R47.reuse, R32 ;  /* 0x000000202f1c7220 */ /* 0x040fe20000400000 */
[----:B------:R-:W-:Y:S01]  /*61b0*/  SHF.L.U32 R32, R58, 0x10, RZ ;  /* 0x000000103a207819 */ /* 0x000fe200000006ff */
[----:B------:R-:W-:Y:S01]  /*61c0*/  FMUL R5, R47, R9 ;  /* 0x000000092f057220 */ /* 0x000fe20000400000 */
[C---:B------:R-:W-:Y:S01]  /*61d0*/  FFMA R3, R49.reuse, R50, R3 ;  /* 0x0000003231037223 */ /* 0x040fe20000000003 */
[----:B------:R-:W-:Y:S01]  /*61e0*/  FFMA R7, R49, R51, R7 ;  /* 0x0000003331077223 */ /* 0x000fe20000000007 */
[----:B------:R-:W-:Y:S01]  /*61f0*/  FMUL R6, R47, R10 ;  /* 0x0000000a2f067220 */ /* 0x000fe20000400000 */
[----:B------:R-:W-:Y:S01]  /*6200*/  FFMA R4, R49, R32, R4 ;  /* 0x0000002031047223 */ /* 0x000fe20000000004 */
[----:B------:R-:W-:Y:S01]  /*6210*/  LOP3.LUT R32, R59, 0xffff0000, RZ, 0xc0, !PT ;  /* 0xffff00003b207812 */ /* 0x000fe200078ec0ff */
[----:B------:R-:W-:Y:S01]  /*6220*/  FFMA R5, R49, R0, R5 ;  /* 0x0000000031057223 */ /* 0x000fe20000000005 */
[C---:B------:R-:W-:Y:S01]  /*6230*/  SHF.L.U32 R0, R60.reuse, 0x10, RZ ;  /* 0x000000103c007819 */ /* 0x040fe200000006ff */
[----:B------:R-:W-:Y:S01]  /*6240*/  FMUL R11, R47, R11 ;  /* 0x0000000b2f0b7220 */ /* 0x000fe20000400000 */
[----:B------:R-:W-:Y:S01]  /*6250*/  F2FP.BF16.F32.PACK_AB R53, R7, R3 ;  /* 0x000000030735723e */ /* 0x000fe200000010ff */
[C---:B------:R-:W-:Y:S01]  /*6260*/  FFMA R6, R49.reuse, R2, R6 ;  /* 0x0000000231067223 */ /* 0x040fe20000000006 */
[----:B------:R-:W-:Y:S01]  /*6270*/  LOP3.LUT R2, R60, 0xffff0000, RZ, 0xc0, !PT ;  /* 0xffff00003c027812 */ /* 0x000fe200078ec0ff */
[----:B------:R-:W-:Y:S01]  /*6280*/  FFMA R11, R49, R32, R11 ;  /* 0x00000020310b7223 */ /* 0x000fe2000000000b */
[----:B------:R-:W-:Y:S01]  /*6290*/  SHF.L.U32 R3, R61, 0x10, RZ ;  /* 0x000000103d037819 */ /* 0x000fe200000006ff */
[----:B------:R-:W-:Y:S01]  /*62a0*/  FFMA R8, R49, R0, R8 ;  /* 0x0000000031087223 */ /* 0x000fe20000000008 */
[----:B------:R-:W-:Y:S01]  /*62b0*/  LOP3.LUT R0, R61, 0xffff0000, RZ, 0xc0, !PT ;  /* 0xffff00003d007812 */ /* 0x000fe200078ec0ff */
[----:B------:R-:W-:Y:S01]  /*62c0*/  FMUL R9, R47, R13 ;  /* 0x0000000d2f097220 */ /* 0x000fe20000400000 */
[----:B------:R-:W-:Y:S01]  /*62d0*/  F2FP.BF16.F32.PACK_AB R54, R5, R4 ;  /* 0x000000040536723e */ /* 0x000fe200000010ff */
[----:B------:R-:W-:Y:S01]  /*62e0*/  FMUL R10, R47, R14 ;  /* 0x0000000e2f0a7220 */ /* 0x000fe20000400000 */
[----:B------:R-:W-:Y:S01]  /*62f0*/  F2FP.BF16.F32.PACK_AB R55, R11, R6 ;  /* 0x000000060b37723e */ /* 0x000fe200000010ff */
[----:B------:R-:W-:Y:S01]  /*6300*/  FMUL R15, R47, R15 ;  /* 0x0000000f2f0f7220 */ /* 0x000fe20000400000 */
[----:B------:R-:W-:Y:S01]  /*6310*/  SHF.L.U32 R4, R77, 0x10, RZ ;  /* 0x000000104d047819 */ /* 0x000fe200000006ff */
[C---:B------:R-:W-:Y:S01]  /*6320*/  FFMA R9, R49.reuse, R2, R9 ;  /* 0x0000000231097223 */ /* 0x040fe20000000009 */
[C---:B------:R-:W-:Y:S01]  /*6330*/  SHF.L.U32 R2, R62.reuse, 0x10, RZ ;  /* 0x000000103e027819 */ /* 0x040fe200000006ff */
[C---:B------:R-:W-:Y:S01]  /*6340*/  FFMA R10, R49.reuse, R3, R10 ;  /* 0x00000003310a7223 */ /* 0x040fe2000000000a */
[----:B------:R-:W-:Y:S01]  /*6350*/  LOP3.LUT R3, R62, 0xffff0000, RZ, 0xc0, !PT ;  /* 0xffff00003e037812 */ /* 0x000fe200078ec0ff */
[----:B------:R-:W-:Y:S01]  /*6360*/  FFMA R15, R49, R0, R15 ;  /* 0x00000000310f7223 */ /* 0x000fe2000000000f */
[----:B------:R-:W-:Y:S01]  /*6370*/  SHF.L.U32 R0, R63, 0x10, RZ ;  /* 0x000000103f007819 */ /* 0x000fe200000006ff */
[----:B------:R-:W-:Y:S01]  /*6380*/  FMUL R13, R47, R17 ;  /* 0x000000112f0d7220 */ /* 0x000fe20000400000 */
[----:B------:R-:W-:Y:S01]  /*6390*/  F2FP.BF16.F32.PACK_AB R8, R9, R8 ;  /* 0x000000080908723e */ /* 0x000fe200000010ff */
[----:B------:R-:W-:Y:S01]  /*63a0*/  FMUL R14, R47, R18 ;  /* 0x000000122f0e7220 */ /* 0x000fe20000400000 */
[----:B------:R-:W-:Y:S01]  /*63b0*/  F2FP.BF16.F32.PACK_AB R9, R15, R10 ;  /* 0x0000000a0f09723e */ /* 0x000fe200000010ff */
[----:B------:R-:W-:Y:S01]  /*63c0*/  FFMA R12, R49, R2, R12 ;  /* 0x00000002310c7223 */ /* 0x000fe2000000000c */
[----:B------:R-:W-:Y:S01]  /*63d0*/  LOP3.LUT R2, R63, 0xffff0000, RZ, 0xc0, !PT ;  /* 0xffff00003f027812 */ /* 0x000fe200078ec0ff */
[----:B------:R-:W-:Y:S01]  /*63e0*/  FFMA R13, R49, R3, R13 ;  /* 0x00000003310d7223 */ /* 0x000fe2000000000d */
[----:B------:R-:W-:Y:S01]  /*63f0*/  SHF.L.U32 R3, R69, 0x10, RZ ;  /* 0x0000001045037819 */ /* 0x000fe200000006ff */
[----:B------:R-:W-:Y:S01]  /*6400*/  FFMA R14, R49, R0, R14 ;  /* 0x00000000310e7223 */ /* 0x000fe2000000000e */
[C---:B------:R-:W-:Y:S01]  /*6410*/  SHF.L.U32 R0, R68.reuse, 0x10, RZ ;  /* 0x0000001044007819 */ /* 0x040fe200000006ff */
[----:B------:R-:W-:Y:S01]  /*6420*/  FMUL R19, R47, R19 ;  /* 0x000000132f137220 */ /* 0x000fe20000400000 */
[----:B------:R-:W-:Y:S01]  /*6430*/  F2FP.BF16.F32.PACK_AB R10, R13, R12 ;  /* 0x0000000c0d0a723e */ /* 0x000fe200000010ff */
[----:B------:R1:W-:Y:S01]  /*6440*/  STS.128 [R100], R52 ;  /* 0x0000003464007388 */ /* 0x0003e20000000c00 */
[----:B------:R-:W-:Y:S01]  /*6450*/  LOP3.LUT R5, R79, 0xffff0000, RZ, 0xc0, !PT ;  /* 0xffff00004f057812 */ /* 0x000fe200078ec0ff */
[C---:B------:R-:W-:Y:S01]  /*6460*/  FFMA R19, R49.reuse, R2, R19 ;  /* 0x0000000231137223 */ /* 0x040fe20000000013 */
[----:B------:R-:W-:Y:S01]  /*6470*/  LOP3.LUT R2, R68, 0xffff0000, RZ, 0xc0, !PT ;  /* 0xffff000044027812 */ /* 0x000fe200078ec0ff */
[----:B------:R-:W-:Y:S01]  /*6480*/  FFMA R16, R49, R0, R16 ;  /* 0x0000000031107223 */ /* 0x000fe20000000010 */
[----:B------:R-:W-:Y:S01]  /*6490*/  LOP3.LUT R0, R69, 0xffff0000, RZ, 0xc0, !PT ;  /* 0xffff000045007812 */ /* 0x000fe200078ec0ff */
[----:B------:R-:W-:Y:S01]  /*64a0*/  FMUL R17, R47, R21 ;  /* 0x000000152f117220 */ /* 0x000fe20000400000 */
[----:B------:R-:W-:Y:S01]  /*64b0*/  F2FP.BF16.F32.PACK_AB R11, R19, R14 ;  /* 0x0000000e130b723e */ /* 0x000fe200000010ff */
[C---:B------:R-:W-:Y:S01]  /*64c0*/  FMUL R18, R47.reuse, R22 ;  /* 0x000000162f127220 */ /* 0x040fe20000400000 */
[----:B------:R-:W-:Y:S01]  /*64d0*/  FMUL R23, R47, R23 ;  /* 0x000000172f177220 */ /* 0x000fe20000400000 */
[C---:B------:R-:W-:Y:S01]  /*64e0*/  FFMA R17, R49.reuse, R2, R17 ;  /* 0x0000000231117223 */ /* 0x040fe20000000011 */
[C---:B------:R-:W-:Y:S01]  /*64f0*/  SHF.L.U32 R2, R70.reuse, 0x10, RZ ;  /* 0x0000001046027819 */ /* 0x040fe200000006ff */
[----:B------:R1:W-:Y:S01]  /*6500*/  STS.128 [R105+0x10], R8 ;  /* 0x0000100869007388 */ /* 0x0003e20000000c00 */
[----:B------:R-:W-:Y:S01]  /*6510*/  FFMA R18, R49, R3, R18 ;  /* 0x0000000331127223 */ /* 0x000fe20000000012 */
[----:B------:R-:W-:Y:S01]  /*6520*/  SHF.L.U32 R3, R71, 0x10, RZ ;  /* 0x0000001047037819 */ /* 0x000fe200000006ff */
[----:B------:R-:W-:Y:S01]  /*6530*/  FFMA R23, R49, R0, R23 ;  /* 0x0000000031177223 */ /* 0x000fe20000000017 */
[----:B------:R-:W-:Y:S01]  /*6540*/  LOP3.LUT R0, R70, 0xffff0000, RZ, 0xc0, !PT ;  /* 0xffff000046007812 */ /* 0x000fe200078ec0ff */
[----:B------:R-:W-:Y:S01]  /*6550*/  FMUL R21, R47, R25 ;  /* 0x000000192f157220 */ /* 0x000fe20000400000 */
[----:B------:R-:W-:Y:S01]  /*6560*/  F2FP.BF16.F32.PACK_AB R16, R17, R16 ;  /* 0x000000101110723e */ /* 0x000fe200000010ff */
[----:B------:R-:W-:Y:S01]  /*6570*/  FMUL R22, R47, R26 ;  /* 0x0000001a2f167220 */ /* 0x000fe20000400000 */
[C---:B------:R-:W-:Y:S01]  /*6580*/  FFMA R20, R49.reuse, R2, R20 ;  /* 0x0000000231147223 */ /* 0x040fe20000000014 */
[----:B------:R-:W-:Y:S01]  /*6590*/  FFMA R21, R49, R0, R21 ;  /* 0x0000000031157223 */ /* 0x000fe20000000015 */
[----:B------:R-:W-:Y:S01]  /*65a0*/  LOP3.LUT R0, R71, 0xffff0000, RZ, 0xc0, !PT ;  /* 0xffff000047007812 */ /* 0x000fe200078ec0ff */
[----:B------:R-:W-:Y:S01]  /*65b0*/  FFMA R22, R49, R3, R22 ;  /* 0x0000000331167223 */ /* 0x000fe20000000016 */
[C---:B------:R-:W-:Y:S01]  /*65c0*/  FMUL R27, R47.reuse, R27 ;  /* 0x0000001b2f1b7220 */ /* 0x040fe20000400000 */
[C---:B------:R-:W-:Y:S01]  /*65d0*/  SHF.L.U32 R2, R76.reuse, 0x10, RZ ;  /* 0x000000104c027819 */ /* 0x040fe200000006ff */
[C---:B------:R-:W-:Y:S01]  /*65e0*/  FMUL R25, R47.reuse, R29 ;  /* 0x0000001d2f197220 */ /* 0x040fe20000400000 */
[----:B------:R-:W-:Y:S01]  /*65f0*/  LOP3.LUT R3, R76, 0xffff0000, RZ, 0xc0, !PT ;  /* 0xffff00004c037812 */ /* 0x000fe200078ec0ff */
[----:B------:R-:W-:Y:S01]  /*6600*/  FMUL R26, R47, R30 ;  /* 0x0000001e2f1a7220 */ /* 0x000fe20000400000 */
[C---:B------:R-:W-:Y:S01]  /*6610*/  FFMA R27, R49.reuse, R0, R27 ;  /* 0x00000000311b7223 */ /* 0x040fe2000000001b */
[----:B------:R-:W-:Y:S01]  /*6620*/  FFMA R24, R49, R2, R24 ;  /* 0x0000000231187223 */ /* 0x000fe20000000018 */
[----:B------:R-:W-:Y:S01]  /*6630*/  LOP3.LUT R0, R77, 0xffff0000, RZ, 0xc0, !PT ;  /* 0xffff00004d007812 */ /* 0x000fe200078ec0ff */
[----:B------:R-:W-:Y:S01]  /*6640*/  FFMA R25, R49, R3, R25 ;  /* 0x0000000331197223 */ /* 0x000fe20000000019 */
[----:B------:R-:W-:Y:S01]  /*6650*/  FMUL R31, R47, R31 ;  /* 0x0000001f2f1f7220 */ /* 0x000fe20000400000 */
[C---:B------:R-:W-:Y:S01]  /*6660*/  SHF.L.U32 R2, R78.reuse, 0x10, RZ ;  /* 0x000000104e027819 */ /* 0x040fe200000006ff */
[----:B------:R-:W-:Y:S01]  /*6670*/  FFMA R26, R49, R4, R26 ;  /* 0x00000004311a7223 */ /* 0x000fe2000000001a */
[----:B------:R-:W-:Y:S01]  /*6680*/  LOP3.LUT R3, R78, 0xffff0000, RZ, 0xc0, !PT ;  /* 0xffff00004e037812 */ /* 0x000fe200078ec0ff */
[----:B------:R-:W-:Y:S01]  /*6690*/  FMUL R29, R47, R33 ;  /* 0x000000212f1d7220 */ /* 0x000fe20000400000 */
[----:B------:R-:W-:Y:S01]  /*66a0*/  SHF.L.U32 R4, R79, 0x10, RZ ;  /* 0x000000104f047819 */ /* 0x000fe200000006ff */
[----:B------:R-:W-:Y:S01]  /*66b0*/  FMUL R30, R47, R34 ;  /* 0x000000222f1e7220 */ /* 0x000fe20000400000 */
[----:B------:R-:W-:Y:S01]  /*66c0*/  F2FP.BF16.F32.PACK_AB R17, R23, R18 ;  /* 0x000000121711723e */ /* 0x000fe200000010ff */
[----:B------:R-:W-:Y:S01]  /*66d0*/  FFMA R31, R49, R0, R31 ;  /* 0x00000000311f7223 */ /* 0x000fe2000000001f */
[----:B------:R-:W-:Y:S01]  /*66e0*/  FMUL R35, R47, R35 ;  /* 0x000000232f237220 */ /* 0x000fe20000400000 */
[----:B------:R-:W-:Y:S01]  /*66f0*/  F2FP.BF16.F32.PACK_AB R18, R21, R20 ;  /* 0x000000141512723e */ /* 0x000fe200000010ff */
[----:B------:R-:W-:Y:S01]  /*6700*/  FFMA R28, R49, R2, R28 ;  /* 0x00000002311c7223 */ /* 0x000fe2000000001c */
[----:B------:R-:W-:Y:S01]  /*6710*/  F2FP.BF16.F32.PACK_AB R19, R27, R22 ;  /* 0x000000161b13723e */ /* 0x000fe200000010ff */
[C---:B------:R-:W-:Y:S01]  /*6720*/  FFMA R29, R49.reuse, R3, R29 ;  /* 0x00000003311d7223 */ /* 0x040fe2000000001d */
[C---:B------:R-:W-:Y:S01]  /*6730*/  FFMA R30, R49.reuse, R4, R30 ;  /* 0x00000004311e7223 */ /* 0x040fe2000000001e */
[----:B------:R-:W-:Y:S01]  /*6740*/  FFMA R35, R49, R5, R35 ;  /* 0x0000000531237223 */ /* 0x000fe20000000023 */
[----:B------:R-:W-:Y:S01]  /*6750*/  F2FP.BF16.F32.PACK_AB R24, R25, R24 ;  /* 0x000000181918723e */ /* 0x000fe200000010ff */
[----:B------:R1:W-:Y:S01]  /*6760*/  STS.128 [R104+0x20], R16 ;  /* 0x0000201068007388 */ /* 0x0003e20000000c00 */
[----:B------:R-:W-:Y:S02]  /*6770*/  F2FP.BF16.F32.PACK_AB R25, R31, R26 ;  /* 0x0000001a1f19723e */ /* 0x000fe400000010ff */
[----:B------:R-:W-:Y:S02]  /*6780*/  F2FP.BF16.F32.PACK_AB R26, R29, R28 ;  /* 0x0000001c1d1a723e */ /* 0x000fe400000010ff */
[----:B------:R-:W-:Y:S05]  /*6790*/  F2FP.BF16.F32.PACK_AB R27, R35, R30 ;  /* 0x0000001e231b723e */ /* 0x000fea00000010ff */
[----:B------:R1:W-:Y:S01]  /*67a0*/  STS.128 [R112+0x30], R24 ;  /* 0x0000301870007388 */ /* 0x0003e20000000c00 */
[----:B------:R-:W-:Y:S01]  /*67b0*/  @!PT LDS RZ, [RZ] ;  /* 0x00000000fffff984 */ /* 0x000fe20000000800 */
[----:B------:R-:W-:Y:S01]  /*67c0*/  @!PT LDS RZ, [RZ] ;  /* 0x00000000fffff984 */ /* 0x000fe20000000800 */
[----:B------:R-:W-:Y:S01]  /*67d0*/  @!PT LDS RZ, [RZ] ;  /* 0x00000000fffff984 */ /* 0x000fe20000000800 */
[----:B------:R-:W-:Y:S01]  /*67e0*/  @!PT LDS RZ, [RZ] ;  /* 0x00000000fffff984 */ /* 0x000fe20000000800 */
[----:B------:R2:W-:Y:S07]  /*67f0*/  MEMBAR.ALL.CTA ;  /* 0x0000000000007992 */ /* 0x0005ee0000008000 */
[----:B--2---:R-:W2:Y:S02]  /*6800*/  FENCE.VIEW.ASYNC.S ;  /* 0x00000000000073c6 */ /* 0x004ea40000000000 */
[----:B--2---:R-:W-:Y:S06]  /*6810*/  BAR.SYNC.DEFER_BLOCKING 0x1, 0x80 ;  /* 0x0042000000007b1d */ /* 0x004fec0000010000 */
[----:B------:R-:W-:Y:S05]  /*6820*/  @P0 BRA `(.L_x_93) ;  /* 0x0000000000300947 */ /* 0x000fea0003800000 */
[----:B------:R-:W-:Y:S01]  /*6830*/  UIADD3 UR6, UPT, UPT, UR50, 0x200, URZ ;  /* 0x0000020032067890 */ /* 0x000fe2000fffe0ff */
[----:B------:R-:W-:Y:S01]  /*6840*/  R2UR UR42, R109 ;  /* 0x000000006d2a72ca */ /* 0x000fe200000e0000 */
[----:B------:R-:W-:Y:S01]  /*6850*/  UIADD3 UR4, UP0, UPT, UR54, 0x680, URZ ;  /* 0x0000068036047890 */ /* 0x000fe2000ff1e0ff */
[----:B------:R-:W-:Y:S02]  /*6860*/  R2UR UR43, R107 ;  /* 0x000000006b2b72ca */ /* 0x000fe400000e0000 */
[----:B------:R-:W-:Y:S01]  /*6870*/  R2UR UR44, R108 ;  /* 0x000000006c2c72ca */ /* 0x000fe200000e0000 */
[----:B------:R-:W-:Y:S01]  /*6880*/  IMAD.U32 R94, RZ, RZ, UR6 ;  /* 0x00000006ff5e7e24 */ /* 0x000fe2000f8e00ff */
[----:B------:R-:W-:Y:S04]  /*6890*/  UIADD3.X UR5, UPT, UPT, URZ, UR55, URZ, UP0, !UPT ;  /* 0x00000037ff057290 */ /* 0x000fe800087fe4ff */
[----:B------:R-:W-:Y:S11]  /*68a0*/  R2UR UR40, R94 ;  /* 0x000000005e2872ca */ /* 0x000ff600000e0000 */
[----:B------:R-:W-:Y:S02]  /*68b0*/  @!UPT UIADD3 URZ, UPT, UPT, URZ, URZ, URZ ;  /* 0x000000fffffff290 */ /* 0x000fe4000fffe0ff */
[----:B------:R2:W-:Y:S01]  /*68c0*/  UTMASTG.4D.IM2COL [UR40], [UR4] ;  /* 0x00000028040073b5 */ /* 0x0005e20008058000 */
[----:B------:R0:W-:Y:S01]  /*68d0*/  UTMACMDFLUSH ;  /* 0x00000000000079b7 */ /* 0x0001e20000000000 */
[----:B--2---:R-:W-:Y:S04]  /*68e0*/  DEPBAR.LE SB0, 0x1 ;  /* 0x000080400000791a */ /* 0x004fe80000000000 */
.L_x_93:
[----:B------:R-:W-:Y:S05]  /*68f0*/  BSYNC.RECONVERGENT B0 ;  /* 0x0000000000007941 */ /* 0x000fea0003800200 */
.L_x_92:
[----:B------:R-:W-:Y:S01]  /*6900*/  BAR.SYNC.DEFER_BLOCKING 0x1, 0x80 ;  /* 0x0042000000007b1d */ /* 0x000fe20000010000 */
[----:B------:R-:W-:Y:S01]  /*6910*/  ISETP.NE.AND P1, PT, R111, RZ, PT ;  /* 0x000000ff6f00720c */ /* 0x000fe20003f25270 */
[----:B------:R-:W-:Y:S01]  /*6920*/  UISETP.NE.AND UP0, UPT, UR52, URZ, UPT ;  /* 0x000000ff3400728c */ /* 0x000fe2000bf05270 */
[----:B------:R-:W-:Y:S11]  /*6930*/  LEA R2, R65, UR50, 0x3 ;  /* 0x0000003241027c11 */ /* 0x000ff6000f8e18ff */
[----:B------:R-:W-:Y:S01]  /*6940*/  @P1 SHF.L.U32 R4, R99, 0x1f, RZ ;  /* 0x0000001f63041819 */ /* 0x000fe200000006ff */
[----:B------:R-:W-:Y:S06]  /*6950*/  BRA.U !UP0, `(.L_x_94) ;  /* 0x0000000108247547 */ /* 0x000fec000b800000 */
[----:B------:R-:W2:Y:S01]  /*6960*/  S2R R0, SR_CgaCtaId ;  /* 0x0000000000007919 */ /* 0x000ea20000008800 */
[----:B------:R-:W-:Y:S01]  /*6970*/  IMAD.U32 R3, RZ, RZ, UR56 ;  /* 0x00000038ff037e24 */ /* 0x000fe2000f8e00ff */
[----:B------:R-:W-:Y:S04]  /*6980*/  UIADD3 UR56, UPT, UPT, UR56, 0x1, URZ ;  /* 0x0000000138387890 */ /* 0x000fe8000fffe0ff */
[----:B------:R-:W-:Y:S01]  /*6990*/  @P1 LEA R3, R3, UR50, 0x3 ;  /* 0x0000003203031c11 */ /* 0x000fe2000f8e18ff */
[----:B------:R-:W-:Y:S04]  /*69a0*/  UISETP.NE.AND UP0, UPT, UR56, 0x4, UPT ;  /* 0x000000043800788c */ /* 0x000fe8000bf05270 */
[----:B------:R-:W-:Y:S01]  /*69b0*/  @P1 VIADD R3, R3, 0x80 ;  /* 0x0000008003031836 */ /* 0x000fe20000000000 */
[----:B------:R-:W-:Y:S04]  /*69c0*/  USEL UR56, UR56, URZ, UP0 ;  /* 0x000000ff38387287 */ /* 0x000fe80008000000 */
[----:B--2---:R-:W-:Y:S04]  /*69d0*/  @P1 PRMT R0, R0, 0x654, R3 ;  /* 0x0000065400001816 */ /* 0x004fe80000000003 */
[----:B------:R2:W-:Y:S04]  /*69e0*/  @P1 SYNCS.ARRIVE.TRANS64.RED.A1T0 RZ, [R0+URZ], RZ ;  /* 0x000000ff00ff19a7 */ /* 0x0005e800081004ff */
.L_x_94:
[----:B------:R-:W4:Y:S01]  /*69f0*/  @P1 SYNCS.PHASECHK.TRANS64.TRYWAIT P0, [R2+URZ+0x60], R4 ;  /* 0x00006004020015a7 */ /* 0x000f2200080011ff */
[----:B------:R-:W-:Y:S01]  /*6a00*/  BSSY B1, `(.L_x_95) ;  /* 0x0000016000017945 */ /* 0x000fe20003800000 */
[----:B----4-:R-:W-:Y:S03]  /*6a10*/  @P1 SEL R66, RZ, 0x1, !P0 ;  /* 0x00000001ff421807 */ /* 0x010fe60004000000 */
[----:B------:R-:W-:Y:S05]  /*6a20*/  @!P1 BRA `(.L_x_96) ;  /* 0x00000000004c9947 */ /* 0x000fea0003800000 */
[----:B------:R-:W-:Y:S01]  /*6a30*/  ISETP.NE.AND P0, PT, R66, RZ, PT ;  /* 0x000000ff4200720c */ /* 0x000fe20003f05270 */
[----:B------:R-:W-:Y:S01]  /*6a40*/  BSSY B0, `(.L_x_97) ;  /* 0x000000b000007945 */ /* 0x000fe20003800000 */
[----:B------:R-:W-:Y:S11]  /*6a50*/  ISETP.NE.AND P1, PT, R67, RZ, PT ;  /* 0x000000ff4300720c */ /* 0x000ff60003f25270 */
[----:B------:R-:W-:Y:S02]  /*6a60*/  @!UPT UIADD3 URZ, UPT, UPT, URZ, URZ, URZ ;  /* 0x000000fffffff290 */ /* 0x000fe4000fffe0ff */
[C---:B------:R-:W-:Y:S01]  /*6a70*/  @P1 IMAD R6, R65.reuse, 0x2000, R100 ;  /* 0x0000200041061824 */ /* 0x040fe200078e0264 */
[C---:B------:R-:W-:Y:S01]  /*6a80*/  @P1 LEA R4, R65.reuse, R104, 0xd ;  /* 0x0000006841041211 */ /* 0x040fe200078e68ff */
[C---:B------:R-:W-:Y:S02]  /*6a90*/  @P1 IMAD R5, R65.reuse, 0x2000, R105 ;  /* 0x0000200041051824 */ /* 0x040fe400078e0269 */
[----:B------:R-:W-:Y:S01]  /*6aa0*/  @P1 IMAD R3, R65, 0x2000, R112 ;  /* 0x0000200041031824 */ /* 0x000fe200078e0270 */
[----:B------:R-:W-:Y:S06]  /*6ab0*/  @P0 BRA `(.L_x_98) ;  /* 0x00000000000c0947 */ /* 0x000fec0003800000 */
[----:B--2---:R-:W-:Y:S04]  /*6ac0*/  SHF.L.U32 R0, R99, 0x1f, RZ ;  /* 0x0000001f63007819 */ /* 0x004fe800000006ff */
[----:B------:R-:W2:Y:S02]  /*6ad0*/  SYNCS.PHASECHK.TRANS64.TRYWAIT P0, [R2+URZ+0x60], R0 ;  /* 0x00006000020075a7 */ /* 0x000ea400080011ff */
[----:B--2---:R-:W-:Y:S05]  /*6ae0*/  @!P0 BRA `(.L_x_99) ;  /* 0x0000003000308947 */ /* 0x004fea0003800000 */
.L_x_98:
[----:B------:R-:W-:Y:S05]  /*6af0*/  BSYNC B0 ;  /* 0x0000000000007941 */ /* 0x000fea0003800000 */
.L_x_97:
[----:B------:R-:W-:Y:S02]  /*6b00*/  ISETP.NE.AND P0, PT, R67, RZ, PT ;  /* 0x000000ff4300720c */ /* 0x000fe40003f05270 */
[----:B------:R-:W-:Y:S11]  /*6b10*/  IADD3 R65, PT, PT, R65, 0x1, RZ ;  /* 0x0000000141417810 */ /* 0x000ff60007ffe0ff */
[----:B------:R4:W1:Y:S04]  /*6b20*/  @P0 LDS.128 R56, [R6] ;  /* 0x0000000006380984 */ /* 0x0008680000000c00 */
[----:B------:R4:W1:Y:S04]  /*6b30*/  @P0 LDS.128 R60, [R5+0x10] ;  /* 0x00001000053c0984 */ /* 0x0008680000000c00 */
[----:B------:R4:W1:Y:S04]  /*6b40*/  @P0 LDS.128 R68, [R4+0x20] ;  /* 0x0000200004440984 */ /* 0x0008680000000c00 */
[----:B------:R4:W1:Y:S02]  /*6b50*/  @P0 LDS.128 R76, [R3+0x30] ;  /* 0x00003000034c0984 */ /* 0x0008640000000c00 */
.L_x_96:
[----:B------:R-:W-:Y:S05]  /*6b60*/  BSYNC B1 ;  /* 0x0000000000017941 */ /* 0x000fea0003800000 */
.L_x_95:
[----:B--2---:R-:W-:Y:S05]  /*6b70*/  VIADD R0, R48, 0x20 ;  /* 0x0000002030007836 */ /* 0x004fea0000000000 */
[----:B------:R-:W-:Y:S04]  /*6b80*/  SHF.R.U32.HI R0, RZ, 0x15, R0 ;  /* 0x00000015ff007819 */ /* 0x000fe80000011600 */
[----:B------:R-:W-:Y:S11]  /*6b90*/  LOP3.LUT P0, RZ, R0, 0x3, R103, 0x48, !PT ;  /* 0x0000000300ff7812 */ /* 0x000ff60007804867 */
[----:B------:R-:W-:Y:S02]  /*6ba0*/  @!UPT UIADD3 URZ, UPT, UPT, URZ, URZ, URZ ;  /* 0x000000fffffff290 */ /* 0x000fe4000fffe0ff */
[----:B------:R-:W-:Y:S05]  /*6bb0*/  @!P0 BRA `(.L_x_100) ;  /* 0x0000000000408947 */ /* 0x000fea0003800000 */
[----:B------:R-:W2:Y:S01]  /*6bc0*/  LDCU.64 UR8, c[0x4][0x70] ;  /* 0x01000e00ff0877ac */ /* 0x000ea20008000a00 */
[----:B----4-:R-:W-:Y:S01]  /*6bd0*/  MOV R3, 0x0 ;  /* 0x0000000000037802 */ /* 0x010fe20000000f00 */
[----:B------:R-:W-:Y:S02]  /*6be0*/  HFMA2 R12, -RZ, RZ, 0, 5.9604644775390625e-08 ;  /* 0x00000001ff0c7431 */ /* 0x000fe400000001ff */
[----:B-1----:R-:W-:Y:S02]  /*6bf0*/  IMAD.MOV.U32 R8, RZ, RZ, 0x192 ;  /* 0x00000192ff087424 */ /* 0x002fe400078e00ff */
[----:B------:R-:W-:Y:S01]  /*6c00*/  IMAD.MOV.U32 R13, RZ, RZ, RZ ;  /* 0x000000ffff0d7224 */ /* 0x000fe200078e00ff */
[----:B------:R-:W1:Y:S01]  /*6c10*/  LDCU.64 UR6, c[0x4][0x78] ;  /* 0x01000f00ff0677ac */ /* 0x000e620008000a00 */
[----:B------:R-:W4:Y:S01]  /*6c20*/  LDC.64 R2, c[0x4][R3] ;  /* 0x0100000003027b82 */ /* 0x000f220000000a00 */
[----:B------:R-:W5:Y:S01]  /*6c30*/  LDCU.64 UR4, c[0x4][0x10] ;  /* 0x01000200ff0477ac */ /* 0x000f620008000a00 */
[----:B--2---:R-:W-:Y:S01]  /*6c40*/  MOV R5, UR9 ;  /* 0x0000000900057c02 */ /* 0x004fe20008000f00 */
[----:B------:R-:W-:Y:S01]  /*6c50*/  IMAD.U32 R4, RZ, RZ, UR8 ;  /* 0x00000008ff047e24 */ /* 0x000fe2000f8e00ff */
[----:B-1----:R-:W-:Y:S01]  /*6c60*/  MOV R7, UR7 ;  /* 0x0000000700077c02 */ /* 0x002fe20008000f00 */
[----:B------:R-:W-:Y:S01]  /*6c70*/  IMAD.U32 R6, RZ, RZ, UR6 ;  /* 0x00000006ff067e24 */ /* 0x000fe2000f8e00ff */
[----:B-----5:R-:W-:Y:S01]  /*6c80*/  MOV R11, UR5 ;  /* 0x00000005000b7c02 */ /* 0x020fe20008000f00 */
[----:B------:R-:W-:Y:S02]  /*6c90*/  IMAD.U32 R10, RZ, RZ, UR4 ;  /* 0x00000004ff0a7e24 */ /* 0x000fe4000f8e00ff */
[----:B------:R-:W-:Y:S07]  /*6ca0*/  LEPC R20, `(.L_x_100) ;  /* 0x000000001014794e */ /* 0x000fee0000000000 */
[----:B---34-:R-:W-:Y:S05]  /*6cb0*/  CALL.ABS.NOINC R2 ;  /* 0x0000000002007343 */ /* 0x018fea0003c00000 */
.L_x_100:
[----:B-1--4-:R-:W-:Y:S01]  /*6cc0*/  SHF.L.U32 R3, R56, 0x10, RZ ;  /* 0x0000001038037819 */ /* 0x012fe200000006ff */
[----:B------:R-:W-:Y:S05]  /*6cd0*/  WARPSYNC.ALL ;  /* 0x0000000000007948 */ /* 0x000fea0003800000 */
[----:B------:R-:W-:Y:S01]  /*6ce0*/  R2UR UR4, R48 ;  /* 0x00000000300472ca */ /* 0x000fe200000e0000 */
[----:B------:R-:W1:Y:S01]  /*6cf0*/  S2R R113, SR_CgaCtaId ;  /* 0x0000000000717919 */ /* 0x000e620000008800 */
[C---:B------:R-:W-:Y:S01]  /*6d00*/  SHF.L.U32 R50, R58.reuse, 0x10, RZ ;  /* 0x000000103a327819 */ /* 0x040fe200000006ff */
[----:B------:R-:W-:Y:S01]  /*6d10*/  BSSY.RECONVERGENT B0, `(.L_x_101) ;  /* 0x000008e000007945 */ /* 0x000fe20003800200 */
[----:B------:R-:W-:Y:S02]  /*6d20*/  LOP3.LUT R51, R58, 0xffff0000, RZ, 0xc0, !PT ;  /* 0xffff00003a337812 */ /* 0x000fe400078ec0ff */
[C---:B------:R-:W-:Y:S02]  /*6d30*/  SHF.L.U32 R52, R59.reuse, 0x10, RZ ;  /* 0x000000103b347819 */ /* 0x040fe400000006ff */
[----:B------:R-:W-:Y:S02]  /*6d40*/  LOP3.LUT R53, R59, 0xffff0000, RZ, 0xc0, !PT ;  /* 0xffff00003b357812 */ /* 0x000fe400078ec0ff */
[----:B------:R-:W-:Y:S02]  /*6d50*/  ISETP.NE.AND P6, PT, R111, RZ, PT ;  /* 0x000000ff6f00720c */ /* 0x000fe40003fc5270 */
[----:B------:R-:W-:Y:S01]  /*6d60*/  ISETP.NE.AND P0, PT, R102, RZ, PT ;  /* 0x000000ff6600720c */ /* 0x000fe20003f05270 */
[----:B------:R-:W2:Y:S02]  /*6d70*/  LDTM.x32 R4, tmem[UR4+0x20] ;  /* 0x00002004000479ee */ /* 0x000ea400082c0000 */
[C---:B--2---:R-:W-:Y:S01]  /*6d80*/  FMUL R0, R47.reuse, R4 ;  /* 0x000000042f007220 */ /* 0x044fe20000400000 */
[----:B------:R-:W-:Y:S01]  /*6d90*/  LOP3.LUT R4, R56, 0xffff0000, RZ, 0xc0, !PT ;  /* 0xffff000038047812 */ /* 0x000fe200078ec0ff */
[----:B------:R-:W-:Y:S01]  /*6da0*/  FMUL R2, R47, R5 ;  /* 0x000000052f027220 */ /* 0x000fe20000400000 */
[----:B------:R-:W-:Y:S01]  /*6db0*/  SHF.L.U32 R5, R57, 0x10, RZ ;  /* 0x0000001039057819 */ /* 0x000fe200000006ff */
[----:B------:R-:W-:Y:S01]  /*6dc0*/  FFMA R0, R49, R3, R0 ;  /* 0x0000000331007223 */ /* 0x000fe20000000000 */
[----:B------:R-:W-:Y:S01]  /*6dd0*/  FMUL R3, R47, R6 ;  /* 0x000000062f037220 */ /* 0x000fe20000400000 */
[----:B------:R-:W-:Y:S01]  /*6de0*/  FFMA R2, R49, R4, R2 ;  /* 0x0000000431027223 */ /* 0x000fe20000000002 */
[----:B------:R-:W-:Y:S01]  /*6df0*/  LOP3.LUT R4, R57, 0xffff0000, RZ, 0xc0, !PT ;  /* 0xffff000039047812 */ /* 0x000fe200078ec0ff */
[----:B------:R-:W-:Y:S01]  /*6e00*/  FMUL R7, R47, R7 ;  /* 0x000000072f077220 */ /* 0x000fe20000400000 */
[----:B------:R-:W-:Y:S01]  /*6e10*/  FFMA R3, R49, R5, R3 ;  /* 0x0000000531037223 */ /* 0x000fe20000000003 */
[C---:B------:R-:W-:Y:S01]  /*6e20*/  FMUL R5, R47.reuse, R9 ;  /* 0x000000092f057220 */ /* 0x040fe20000400000 */
[----:B------:R-:W-:Y:S01]  /*6e30*/  FMUL R6, R47, R10 ;  /* 0x0000000a2f067220 */ /* 0x000fe20000400000 */
[----:B------:R-:W-:Y:S01]  /*6e40*/  FFMA R7, R49, R4, R7 ;  /* 0x0000000431077223 */ /* 0x000fe20000000007 */
[C---:B------:R-:W-:Y:S01]  /*6e50*/  FMUL R4, R47.reuse, R8 ;  /* 0x000000082f047220 */ /* 0x040fe20000400000 */
[C---:B------:R-:W-:Y:S01]  /*6e60*/  FMUL R11, R47.reuse, R11 ;  /* 0x0000000b2f0b7220 */ /* 0x040fe20000400000 */
[C---:B------:R-:W-:Y:S01]  /*6e70*/  FMUL R8, R47.reuse, R19 ;  /* 0x000000132f087220 */ /* 0x040fe20000400000 */
[----:B------:R-:W-:Y:S01]  /*6e80*/  FMUL R9, R47, R20 ;  /* 0x000000142f097220 */ /* 0x000fe20000400000 */
[C---:B------:R-:W-:Y:S01]  /*6e90*/  FFMA R4, R49.reuse, R50, R4 ;  /* 0x0000003231047223 */ /* 0x040fe20000000004 */
[----:B------:R-:W-:Y:S01]  /*6ea0*/  SHF.L.U32 R50, R60, 0x10, RZ ;  /* 0x000000103c327819 */ /* 0x000fe200000006ff */
[C---:B------:R-:W-:Y:S01]  /*6eb0*/  FFMA R5, R49.reuse, R51, R5 ;  /* 0x0000003331057223 */ /* 0x040fe20000000005 */
[C---:B------:R-:W-:Y:S01]  /*6ec0*/  FFMA R6, R49.reuse, R52, R6 ;  /* 0x0000003431067223 */ /* 0x040fe20000000006 */
[----:B------:R-:W-:Y:S01]  /*6ed0*/  F2FP.BF16.F32.PACK_AB R52, R2, R0 ;  /* 0x000000000234723e */ /* 0x000fe200000010ff */
[----:B------:R-:W-:Y:S01]  /*6ee0*/  FFMA R11, R49, R53, R11 ;  /* 0x00000035310b7223 */ /* 0x000fe2000000000b */
[----:B------:R-:W-:Y:S01]  /*6ef0*/  F2FP.BF16.F32.PACK_AB R53, R7, R3 ;  /* 0x000000030735723e */ /* 0x000fe200000010ff */
[----:B------:R-:W-:Y:S01]  /*6f00*/  FMUL R3, R47, R14 ;  /* 0x0000000e2f037220 */ /* 0x000fe20000400000 */
[----:B------:R-:W-:Y:S01]  /*6f10*/  F2FP.BF16.F32.PACK_AB R54, R5, R4 ;  /* 0x000000040536723e */ /* 0x000fe200000010ff */
[C---:B------:R-:W-:Y:S01]  /*6f20*/  FMUL R14, R47.reuse, R25 ;  /* 0x000000192f0e7220 */ /* 0x040fe20000400000 */
[----:B------:R-:W-:Y:S01]  /*6f30*/  LOP3.LUT R25, R60, 0xffff0000, RZ, 0xc0, !PT ;  /* 0xffff00003c197812 */ /* 0x000fe200078ec0ff */
[----:B------:R-:W-:Y:S01]  /*6f40*/  FMUL R0, R47, R12 ;  /* 0x0000000c2f007220 */ /* 0x000fe20000400000 */
[----:B------:R-:W-:Y:S01]  /*6f50*/  F2FP.BF16.F32.PACK_AB R55, R11, R6 ;  /* 0x000000060b37723e */ /* 0x000fe200000010ff */
[C---:B------:R-:W-:Y:S01]  /*6f60*/  FMUL R2, R47.reuse, R13 ;  /* 0x0000000d2f027220 */ /* 0x040fe20000400000 */
[C---:B------:R-:W-:Y:S01]  /*6f70*/  FMUL R4, R47.reuse, R15 ;  /* 0x0000000f2f047220 */ /* 0x040fe20000400000 */
[----:B------:R-:W-:Y:S01]  /*6f80*/  FMUL R15, R47, R26 ;  /* 0x0000001a2f0f7220 */ /* 0x000fe20000400000 */
[----:B------:R-:W-:Y:S01]  /*6f90*/  SHF.L.U32 R26, R61, 0x10, RZ ;  /* 0x000000103d1a7819 */ /* 0x000fe200000006ff */
[C---:B------:R-:W-:Y:S01]  /*6fa0*/  FFMA R0, R49.reuse, R50, R0 ;  /* 0x0000003231007223 */ /* 0x040fe20000000000 */
[----:B------:R-:W-:Y:S01]  /*6fb0*/  FFMA R2, R49, R25, R2 ;  /* 0x0000001931027223 */ /* 0x000fe20000000002 */
[----:B------:R-:W-:Y:S01]  /*6fc0*/  SHF.L.U32 R25, R62, 0x10, RZ ;  /* 0x000000103e197819 */ /* 0x000fe200000006ff */
[C---:B------:R-:W-:Y:S01]  /*6fd0*/  FMUL R5, R47.reuse, R16 ;  /* 0x000000102f057220 */ /* 0x040fe20000400000 */
[----:B------:R-:W-:Y:S01]  /*6fe0*/  FMUL R16, R47, R27 ;  /* 0x0000001b2f107220 */ /* 0x000fe20000400000 */
[----:B------:R-:W-:Y:S01]  /*6ff0*/  LOP3.LUT R27, R61, 0xffff0000, RZ, 0xc0, !PT ;  /* 0xffff00003d1b7812 */ /* 0x000fe200078ec0ff */
[C---:B------:R-:W-:Y:S01]  /*7000*/  FMUL R6, R47.reuse, R17 ;  /* 0x000000112f067220 */ /* 0x040fe20000400000 */
[----:B------:R-:W-:Y:S01]  /*7010*/  FMUL R17, R47, R28 ;  /* 0x0000001c2f117220 */ /* 0x000fe20000400000 */
[----:B------:R-:W-:Y:S01]  /*7020*/  F2FP.BF16.F32.PACK_AB R28, R2, R0 ;  /* 0x00000000021c723e */ /* 0x000fe200000010ff */
[----:B------:R-:W-:Y:S01]  /*7030*/  FFMA R3, R49, R26, R3 ;  /* 0x0000001a31037223 */ /* 0x000fe20000000003 */
[----:B------:R-:W-:Y:S01]  /*7040*/  LOP3.LUT R26, R62, 0xffff0000, RZ, 0xc0, !PT ;  /* 0xffff00003e1a7812 */ /* 0x000fe200078ec0ff */
[----:B------:R-:W-:Y:S01]  /*7050*/  STS.128 [R100+0x2000], R52 ;  /* 0x0020003464007388 */ /* 0x000fe20000000c00 */
[----:B------:R-:W-:Y:S01]  /*7060*/  SHF.L.U32 R0, R63, 0x10, RZ ;  /* 0x000000103f007819 */ /* 0x000fe200000006ff */
[----:B------:R-:W-:Y:S01]  /*7070*/  FFMA R4, R49, R27, R4 ;  /* 0x0000001b31047223 */ /* 0x000fe20000000004 */
[----:B------:R-:W-:Y:S01]  /*7080*/  LOP3.LUT R2, R63, 0xffff0000, RZ, 0xc0, !PT ;  /* 0xffff00003f027812 */ /* 0x000fe200078ec0ff */
[----:B------:R-:W-:Y:S01]  /*7090*/  FMUL R7, R47, R18 ;  /* 0x000000122f077220 */ /* 0x000fe20000400000 */
[C---:B------:R-:W-:Y:S01]  /*70a0*/  FFMA R5, R49.reuse, R25, R5 ;  /* 0x0000001931057223 */ /* 0x040fe20000000005 */
[----:B------:R-:W-:Y:S01]  /*70b0*/  FFMA R6, R49, R26, R6 ;  /* 0x0000001a31067223 */ /* 0x000fe20000000006 */
[----:B------:R-:W-:Y:S01]  /*70c0*/  FMUL R18, R47, R29 ;  /* 0x0000001d2f127220 */ /* 0x000fe20000400000 */
[----:B------:R-:W-:Y:S01]  /*70d0*/  F2FP.BF16.F32.PACK_AB R29, R4, R3 ;  /* 0x00000003041d723e */ /* 0x000fe200000010ff */
[C---:B------:R-:W-:Y:S01]  /*70e0*/  FFMA R7, R49.reuse, R0, R7 ;  /* 0x0000000031077223 */ /* 0x040fe20000000007 */
[C---:B------:R-:W-:Y:S01]  /*70f0*/  SHF.L.U32 R0, R68.reuse, 0x10, RZ ;  /* 0x0000001044007819 */ /* 0x040fe200000006ff */
[----:B------:R-:W-:Y:S01]  /*7100*/  FFMA R8, R49, R2, R8 ;  /* 0x0000000231087223 */ /* 0x000fe20000000008 */
[----:B------:R-:W-:Y:S01]  /*7110*/  LOP3.LUT R3, R68, 0xffff0000, RZ, 0xc0, !PT ;  /* 0xffff000044037812 */ /* 0x000fe200078ec0ff */
[----:B------:R-:W-:Y:S01]  /*7120*/  FMUL R19, R47, R30 ;  /* 0x0000001e2f137220 */ /* 0x000fe20000400000 */
[----:B------:R-:W-:Y:S01]  /*7130*/  SHF.L.U32 R2, R69, 0x10, RZ ;  /* 0x0000001045027819 */ /* 0x000fe200000006ff */
[C---:B------:R-:W-:Y:S01]  /*7140*/  FMUL R10, R47.reuse, R21 ;  /* 0x000000152f0a7220 */ /* 0x040fe20000400000 */
[----:B------:R-:W-:Y:S01]  /*7150*/  F2FP.BF16.F32.PACK_AB R30, R6, R5 ;  /* 0x00000005061e723e */ /* 0x000fe200000010ff */
[----:B------:R-:W-:Y:S01]  /*7160*/  FMUL R11, R47, R22 ;  /* 0x000000162f0b7220 */ /* 0x000fe20000400000 */
[----:B------:R-:W-:Y:S01]  /*7170*/  SHF.L.U32 R4, R79, 0x10, RZ ;  /* 0x000000104f047819 */ /* 0x000fe200000006ff */
[----:B------:R-:W-:Y:S01]  /*7180*/  FFMA R9, R49, R0, R9 ;  /* 0x0000000031097223 */ /* 0x000fe20000000009 */
[----:B------:R-:W-:Y:S01]  /*7190*/  LOP3.LUT R0, R69, 0xffff0000, RZ, 0xc0, !PT ;  /* 0xffff000045007812 */ /* 0x000fe200078ec0ff */
[----:B------:R-:W-:Y:S01]  /*71a0*/  FFMA R10, R49, R3, R10 ;  /* 0x00000003310a7223 */ /* 0x000fe2000000000a */
[----:B------:R-:W-:Y:S01]  /*71b0*/  SHF.L.U32 R3, R71, 0x10, RZ ;  /* 0x0000001047037819 */ /* 0x000fe200000006ff */
[----:B------:R-:W-:Y:S01]  /*71c0*/  FFMA R11, R49, R2, R11 ;  /* 0x00000002310b7223 */ /* 0x000fe2000000000b */
[----:B------:R-:W-:Y:S01]  /*71d0*/  SHF.L.U32 R2, R70, 0x10, RZ ;  /* 0x0000001046027819 */ /* 0x000fe200000006ff */
[----:B------:R-:W-:Y:S01]  /*71e0*/  FMUL R12, R47, R23 ;  /* 0x000000172f0c7220 */ /* 0x000fe20000400000 */
[----:B------:R-:W-:Y:S01]  /*71f0*/  LOP3.LUT R5, R79, 0xffff0000, RZ, 0xc0, !PT ;  /* 0xffff00004f057812 */ /* 0x000fe200078ec0ff */
[C---:B------:R-:W-:Y:S01]  /*7200*/  FMUL R13, R47.reuse, R24 ;  /* 0x000000182f0d7220 */ /* 0x040fe20000400000 */
[----:B------:R-:W-:Y:S01]  /*7210*/  FMUL R20, R47, R31 ;  /* 0x0000001f2f147220 */ /* 0x000fe20000400000 */
[----:B------:R-:W-:Y:S01]  /*7220*/  F2FP.BF16.F32.PACK_AB R31, R8, R7 ;  /* 0x00000007081f723e */ /* 0x000fe200000010ff */
[C---:B------:R-:W-:Y:S01]  /*7230*/  FFMA R12, R49.reuse, R0, R12 ;  /* 0x00000000310c7223 */ /* 0x040fe2000000000c */
[----:B------:R-:W-:Y:S01]  /*7240*/  LOP3.LUT R0, R70, 0xffff0000, RZ, 0xc0, !PT ;  /* 0xffff000046007812 */ /* 0x000fe200078ec0ff */
[----:B------:R-:W-:Y:S01]  /*7250*/  FFMA R13, R49, R2, R13 ;  /* 0x00000002310d7223 */ /* 0x000fe2000000000d */
[----:B------:R-:W-:Y:S01]  /*7260*/  LOP3.LUT R2, R71, 0xffff0000, RZ, 0xc0, !PT ;  /* 0xffff000047027812 */ /* 0x000fe200078ec0ff */
[----:B------:R-:W-:Y:S01]  /*7270*/  FMUL R21, R47, R32 ;  /* 0x000000202f157220 */ /* 0x000fe20000400000 */
[----:B------:R-:W-:Y:S01]  /*7280*/  F2FP.BF16.F32.PACK_AB R8, R10, R9 ;  /* 0x000000090a08723e */ /* 0x000fe200000010ff */
[C---:B------:R-:W-:Y:S01]  /*7290*/  FFMA R14, R49.reuse, R0, R14 ;  /* 0x00000000310e7223 */ /* 0x040fe2000000000e */
[----:B------:R-:W-:Y:S01]  /*72a0*/  SHF.L.U32 R0, R76, 0x10, RZ ;  /* 0x000000104c007819 */ /* 0x000fe200000006ff */
[----:B------:R-:W-:Y:S01]  /*72b0*/  STS.128 [R105+0x2010], R28 ;  /* 0x0020101c69007388 */ /* 0x000fe20000000c00 */
[----:B------:R-:W-:Y:S01]  /*72c0*/  F2FP.BF16.F32.PACK_AB R9, R12, R11 ;  /* 0x0000000b0c09723e */ /* 0x000fe200000010ff */
[----:B------:R-:W-:Y:S01]  /*72d0*/  FFMA R15, R49, R3, R15 ;  /* 0x00000003310f7223 */ /* 0x000fe2000000000f */
[----:B------:R-:W-:Y:S01]  /*72e0*/  SHF.L.U32 R3, R77, 0x10, RZ ;  /* 0x000000104d037819 */ /* 0x000fe200000006ff */
[C---:B------:R-:W-:Y:S01]  /*72f0*/  FFMA R16, R49.reuse, R2, R16 ;  /* 0x0000000231107223 */ /* 0x040fe20000000010 */
[----:B------:R-:W-:Y:S01]  /*7300*/  LOP3.LUT R2, R76, 0xffff0000, RZ, 0xc0, !PT ;  /* 0xffff00004c027812 */ /* 0x000fe200078ec0ff */
[----:B------:R-:W-:Y:S01]  /*7310*/  FFMA R17, R49, R0, R17 ;  /* 0x0000000031117223 */ /* 0x000fe20000000011 */
[----:B------:R-:W-:Y:S01]  /*7320*/  LOP3.LUT R0, R77, 0xffff0000, RZ, 0xc0, !PT ;  /* 0xffff00004d007812 */ /* 0x000fe200078ec0ff */
[C---:B------:R-:W-:Y:S01]  /*7330*/  FMUL R22, R47.reuse, R33 ;  /* 0x000000212f167220 */ /* 0x040fe20000400000 */
[----:B------:R-:W-:Y:S01]  /*7340*/  FMUL R23, R47, R34 ;  /* 0x000000222f177220 */ /* 0x000fe20000400000 */
[C---:B------:R-:W-:Y:S01]  /*7350*/  FFMA R18, R49.reuse, R2, R18 ;  /* 0x0000000231127223 */ /* 0x040fe20000000012 */
[C---:B------:R-:W-:Y:S01]  /*7360*/  FFMA R19, R49.reuse, R3, R19 ;  /* 0x0000000331137223 */ /* 0x040fe20000000013 */
[C---:B------:R-:W-:Y:S01]  /*7370*/  SHF.L.U32 R2, R78.reuse, 0x10, RZ ;  /* 0x000000104e027819 */ /* 0x040fe200000006ff */
[----:B------:R-:W-:Y:S01]  /*7380*/  FFMA R20, R49, R0, R20 ;  /* 0x0000000031147223 */ /* 0x000fe20000000014 */
[----:B------:R-:W-:Y:S01]  /*7390*/  LOP3.LUT R3, R78, 0xffff0000, RZ, 0xc0, !PT ;  /* 0xffff00004e037812 */ /* 0x000fe200078ec0ff */
[----:B------:R-:W-:Y:S01]  /*73a0*/  FMUL R24, R47, R35 ;  /* 0x000000232f187220 */ /* 0x000fe20000400000 */
[----:B------:R-:W-:Y:S01]  /*73b0*/  F2FP.BF16.F32.PACK_AB R10, R14, R13 ;  /* 0x0000000d0e0a723e */ /* 0x000fe200000010ff */
[C---:B------:R-:W-:Y:S01]  /*73c0*/  FFMA R21, R49.reuse, R2, R21 ;  /* 0x0000000231157223 */ /* 0x040fe20000000015 */
[----:B------:R-:W-:Y:S01]  /*73d0*/  F2FP.BF16.F32.PACK_AB R11, R16, R15 ;  /* 0x0000000f100b723e */ /* 0x000fe200000010ff */
[C---:B------:R-:W-:Y:S01]  /*73e0*/  FFMA R22, R49.reuse, R3, R22 ;  /* 0x0000000331167223 */ /* 0x040fe20000000016 */
[C---:B------:R-:W-:Y:S01]  /*73f0*/  FFMA R23, R49.reuse, R4, R23 ;  /* 0x0000000431177223 */ /* 0x040fe20000000017 */
[----:B------:R-:W-:Y:S01]  /*7400*/  FFMA R24, R49, R5, R24 ;  /* 0x0000000531187223 */ /* 0x000fe20000000018 */
[----:B------:R-:W-:Y:S01]  /*7410*/  F2FP.BF16.F32.PACK_AB R4, R18, R17 ;  /* 0x000000111204723e */ /* 0x000fe200000010ff */
[----:B------:R-:W-:Y:S01]  /*7420*/  STS.128 [R104+0x2020], R8 ;  /* 0x0020200868007388 */ /* 0x000fe20000000c00 */
[----:B------:R-:W-:Y:S02]  /*7430*/  F2FP.BF16.F32.PACK_AB R5, R20, R19 ;  /* 0x000000131405723e */ /* 0x000fe400000010ff */
[----:B------:R-:W-:Y:S02]  /*7440*/  F2FP.BF16.F32.PACK_AB R6, R22, R21 ;  /* 0x000000151606723e */ /* 0x000fe400000010ff */
[----:B------:R-:W-:Y:S02]  /*7450*/  F2FP.BF16.F32.PACK_AB R7, R24, R23 ;  /* 0x000000171807723e */ /* 0x000fe400000010ff */
[----:B------:R-:W-:Y:S02]  /*7460*/  MOV R0, UR56 ;  /* 0x0000003800007c02 */ /* 0x000fe40008000f00 */
[----:B------:R-:W-:Y:S01]  /*7470*/  @P6 SHF.L.U32 R2, R99, 0x1f, RZ ;  /* 0x0000001f63026819 */ /* 0x000fe200000006ff */
[----:B------:R2:W-:Y:S01]  /*7480*/  STS.128 [R112+0x2030], R4 ;  /* 0x0020300470007388 */ /* 0x0005e20000000c00 */
[----:B------:R-:W-:Y:S04]  /*7490*/  @P6 LEA R0, R0, UR50, 0x3 ;  /* 0x0000003200006c11 */ /* 0x000fe8000f8e18ff */
[----:B------:R-:W-:Y:S01]  /*74a0*/  @P6 IADD3 R0, PT, PT, R0, 0x80, RZ ;  /* 0x0000008000006810 */ /* 0x000fe20007ffe0ff */
[----:B------:R-:W-:Y:S01]  /*74b0*/  @!PT LDS RZ, [RZ] ;  /* 0x00000000fffff984 */ /* 0x000fe20000000800 */
[----:B------:R-:W-:Y:S01]  /*74c0*/  @!PT LDS RZ, [RZ] ;  /* 0x00000000fffff984 */ /* 0x000fe20000000800 */
[----:B------:R-:W-:Y:S01]  /*74d0*/  @!PT LDS RZ, [RZ] ;  /* 0x00000000fffff984 */ /* 0x000fe20000000800 */
[----:B------:R-:W-:Y:S01]  /*74e0*/  @!PT LDS RZ, [RZ] ;  /* 0x00000000fffff984 */ /* 0x000fe20000000800 */
[----:B------:R4:W-:Y:S06]  /*74f0*/  MEMBAR.ALL.CTA ;  /* 0x0000000000007992 */ /* 0x0009ec0000008000 */
[----:B----4-:R-:W4:Y:S01]  /*7500*/  FENCE.VIEW.ASYNC.S ;  /* 0x00000000000073c6 */ /* 0x010f220000000000 */
[----:B-1----:R-:W-:Y:S02]  /*7510*/  @P6 PRMT R0, R113, 0x654, R0 ;  /* 0x0000065471006816 */ /* 0x002fe40000000000 */
[----:B--2---:R-:W-:Y:S01]  /*7520*/  LEA R6, R65, UR50, 0x3 ;  /* 0x0000003241067c11 */ /* 0x004fe2000f8e18ff */
[----:B----4-:R-:W-:Y:S06]  /*7530*/  BAR.SYNC.DEFER_BLOCKING 0x1, 0x80 ;  /* 0x0042000000007b1d */ /* 0x010fec0000010000 */
[----:B------:R-:W-:Y:S05]  /*7540*/  @P0 BRA `(.L_x_102) ;  /* 0x0000000000280947 */ /* 0x000fea0003800000 */
[----:B------:R-:W-:Y:S01]  /*7550*/  R2UR UR10, R109 ;  /* 0x000000006d0a72ca */ /* 0x000fe200000e0000 */
[----:B------:R-:W-:Y:S01]  /*7560*/  UIADD3 UR4, UP0, UPT, UR54, 0x680, URZ ;  /* 0x0000068036047890 */ /* 0x000fe2000ff1e0ff */
[----:B------:R-:W-:Y:S01]  /*7570*/  R2UR UR11, R107 ;  /* 0x000000006b0b72ca */ /* 0x000fe200000e0000 */
[----:B------:R-:W-:Y:S01]  /*7580*/  UIADD3 UR9, UPT, UPT, UR41, 0x20, URZ ;  /* 0x0000002029097890 */ /* 0x000fe2000fffe0ff */
[----:B------:R-:W-:Y:S01]  /*7590*/  R2UR UR12, R108 ;  /* 0x000000006c0c72ca */ /* 0x000fe200000e0000 */
[----:B------:R-:W-:Y:S02]  /*75a0*/  UIADD3 UR8, UPT, UPT, UR50, 0x2200, URZ ;  /* 0x0000220032087890 */ /* 0x000fe4000fffe0ff */
[----:B------:R-:W-:Y:S10]  /*75b0*/  UIADD3.X UR5, UPT, UPT, URZ, UR55, URZ, UP0, !UPT ;  /* 0x00000037ff057290 */ /* 0x000ff400087fe4ff */
[----:B------:R1:W-:Y:S01]  /*75c0*/  UTMASTG.4D.IM2COL [UR8], [UR4] ;  /* 0x00000008040073b5 */ /* 0x0003e20008058000 */
[----:B------:R0:W-:Y:S01]  /*75d0*/  UTMACMDFLUSH ;  /* 0x00000000000079b7 */ /* 0x0001e20000000000 */
[----:B-1----:R-:W-:Y:S04]  /*75e0*/  DEPBAR.LE SB0, 0x1 ;  /* 0x000080400000791a */ /* 0x002fe80000000000 */
.L_x_102:
[----:B------:R-:W-:Y:S05]  /*75f0*/  BSYNC.RECONVERGENT B0 ;  /* 0x0000000000007941 */ /* 0x000fea0003800200 */
.L_x_101:
[----:B------:R-:W-:Y:S01]  /*7600*/  BAR.SYNC.DEFER_BLOCKING 0x1, 0x80 ;  /* 0x0042000000007b1d */ /* 0x000fe20000010000 */
[----:B------:R-:W-:Y:S04]  /*7610*/  UIADD3 UR40, UPT, UPT, UR56, 0x1, URZ ;  /* 0x0000000138287890 */ /* 0x000fe8000fffe0ff */
[----:B------:R-:W-:Y:S04]  /*7620*/  UISETP.NE.AND UP0, UPT, UR40, 0x4, UPT ;  /* 0x000000042800788c */ /* 0x000fe8000bf05270 */
[----:B------:R-:W-:Y:S01]  /*7630*/  USEL UR40, UR40, URZ, UP0 ;  /* 0x000000ff28287287 */ /* 0x000fe20008000000 */
[----:B------:R1:W-:Y:S01]  /*7640*/  @P6 SYNCS.ARRIVE.TRANS64.RED.A1T0 RZ, [R0+URZ], RZ ;  /* 0x000000ff00ff69a7 */ /* 0x0003e200081004ff */
[----:B------:R-:W-:Y:S01]  /*7650*/  BSSY B1, `(.L_x_103) ;  /* 0x0000017000017945 */ /* 0x000fe20003800000 */
[----:B------:R-:W2:Y:S02]  /*7660*/  @P6 SYNCS.PHASECHK.TRANS64.TRYWAIT P0, [R6+URZ+0x60], R2 ;  /* 0x00006002060065a7 */ /* 0x000ea400080011ff */
[----:B--2---:R-:W-:Y:S01]  /*7670*/  @P6 SEL R66, RZ, 0x1, !P0 ;  /* 0x00000001ff426807 */ /* 0x004fe20004000000 */
[----:B-1----:R-:W-:Y:S06]  /*7680*/  @!P6 BRA `(.L_x_104) ;  /* 0x00000000004ce947 */ /* 0x002fec0003800000 */
        /* <DEDUP_REMOVED lines=9> */
[----:B------:R-:W-:Y:S04]  /*7720*/  SHF.L.U32 R5, R99, 0x1f, RZ ;  /* 0x0000001f63057819 */ /* 0x000fe800000006ff */
[----:B------:R-:W1:Y:S02]  /*7730*/  SYNCS.PHASECHK.TRANS64.TRYWAIT P0, [R6+URZ+0x60], R5 ;  /* 0x00006005060075a7 */ /* 0x000e6400080011ff */
[----:B-1----:R-:W-:Y:S05]  /*7740*/  @!P0 BRA `(.L_x_107) ;  /* 0x00000024002c8947 */ /* 0x002fea0003800000 */
.L_x_106:
[----:B------:R-:W-:Y:S05]  /*7750*/  BSYNC B0 ;  /* 0x0000000000007941 */ /* 0x000fea0003800000 */
.L_x_105:
[----:B------:R-:W-:Y:S02]  /*7760*/  ISETP.NE.AND P0, PT, R67, RZ, PT ;  /* 0x000000ff4300720c */ /* 0x000fe40003f05270 */
[----:B------:R-:W-:Y:S11]  /*7770*/  IADD3 R65, PT, PT, R65, 0x1, RZ ;  /* 0x0000000141417810 */ /* 0x000ff60007ffe0ff */
[----:B------:R2:W4:Y:S04]  /*7780*/  @P0 LDS.128 R56, [R4] ;  /* 0x0000000004380984 */ /* 0x0005280000000c00 */
[----:B------:R2:W1:Y:S04]  /*7790*/  @P0 LDS.128 R60, [R3+0x10] ;  /* 0x00001000033c0984 */ /* 0x0004680000000c00 */
[----:B------:R2:W1:Y:S04]  /*77a0*/  @P0 LDS.128 R68, [R2+0x20] ;  /* 0x0000200002440984 */ /* 0x0004680000000c00 */
[----:B------:R2:W1:Y:S02]  /*77b0*/  @P0 LDS.128 R76, [R0+0x30] ;  /* 0x00003000004c0984 */ /* 0x0004640000000c00 */
.L_x_104:
[----:B------:R-:W-:Y:S05]  /*77c0*/  BSYNC B1 ;  /* 0x0000000000017941 */ /* 0x000fea0003800000 */
.L_x_103:
[----:B--2---:R-:W-:Y:S05]  /*77d0*/  VIADD R0, R48, 0x40 ;  /* 0x0000004030007836 */ /* 0x004fea0000000000 */
[----:B------:R-:W-:Y:S04]  /*77e0*/  SHF.R.U32.HI R0, RZ, 0x15, R0 ;  /* 0x00000015ff007819 */ /* 0x000fe80000011600 */
[----:B------:R-:W-:Y:S11]  /*77f0*/  LOP3.LUT P0, RZ, R0, 0x3, R103, 0x48, !PT ;  /* 0x0000000300ff7812 */ /* 0x000ff60007804867 */
[----:B------:R-:W-:Y:S02]  /*7800*/  @!UPT UIADD3 URZ, UPT, UPT, URZ, URZ, URZ ;  /* 0x000000fffffff290 */ /* 0x000fe4000fffe0ff */
[----:B------:R-:W-:Y:S05]  /*7810*/  @!P0 BRA `(.L_x_108) ;  /* 0x0000000000408947 */ /* 0x000fea0003800000 */
[----:B------:R-:W1:Y:S01]  /*7820*/  LDCU.64 UR8, c[0x4][0x70] ;  /* 0x01000e00ff0877ac */ /* 0x000e620008000a00 */
[----:B------:R-:W-:Y:S01]  /*7830*/  MOV R3, 0x0 ;  /* 0x0000000000037802 */ /* 0x000fe20000000f00 */
[----:B------:R-:W-:Y:S02]  /*7840*/  HFMA2 R12, -RZ, RZ, 0, 5.9604644775390625e-08 ;  /* 0x00000001ff0c7431 */ /* 0x000fe400000001ff */
[----:B------:R-:W-:Y:S02]  /*7850*/  IMAD.MOV.U32 R8, RZ, RZ, 0x192 ;  /* 0x00000192ff087424 */ /* 0x000fe400078e00ff */
[----:B------:R-:W-:Y:S01]  /*7860*/  IMAD.MOV.U32 R13, RZ, RZ, RZ ;  /* 0x000000ffff0d7224 */ /* 0x000fe200078e00ff */
[----:B------:R-:W2:Y:S01]  /*7870*/  LDCU.64 UR6, c[0x4][0x78] ;  /* 0x01000f00ff0677ac */ /* 0x000ea20008000a00 */
[----:B------:R-:W3:Y:S01]  /*7880*/  LDC.64 R2, c[0x4][R3] ;  /* 0x0100000003027b82 */ /* 0x000ee20000000a00 */
[----:B------:R-:W5:Y:S01]  /*7890*/  LDCU.64 UR4, c[0x4][0x10] ;  /* 0x01000200ff0477ac */ /* 0x000f620008000a00 */
[----:B-1----:R-:W-:Y:S01]  /*78a0*/  MOV R5, UR9 ;  /* 0x0000000900057c02 */ /* 0x002fe20008000f00 */
[----:B------:R-:W-:Y:S01]  /*78b0*/  IMAD.U32 R4, RZ, RZ, UR8 ;  /* 0x00000008ff047e24 */ /* 0x000fe2000f8e00ff */
[----:B--2---:R-:W-:Y:S01]  /*78c0*/  MOV R7, UR7 ;  /* 0x0000000700077c02 */ /* 0x004fe20008000f00 */
[----:B------:R-:W-:Y:S01]  /*78d0*/  IMAD.U32 R6, RZ, RZ, UR6 ;  /* 0x00000006ff067e24 */ /* 0x000fe2000f8e00ff */
[----:B-----5:R-:W-:Y:S01]  /*78e0*/  MOV R11, UR5 ;  /* 0x00000005000b7c02 */ /* 0x020fe20008000f00 */
[----:B------:R-:W-:Y:S02]  /*78f0*/  IMAD.U32 R10, RZ, RZ, UR4 ;  /* 0x00000004ff0a7e24 */ /* 0x000fe4000f8e00ff */
[----:B------:R-:W-:Y:S07]  /*7900*/  LEPC R20, `(.L_x_108) ;  /* 0x000000001014794e */ /* 0x000fee0000000000 */
[----:B---34-:R-:W-:Y:S05]  /*7910*/  CALL.ABS.NOINC R2 ;  /* 0x0000000002007343 */ /* 0x018fea0003c00000 */
.L_x_108:
[----:B----4-:R-:W-:Y:S01]  /*7920*/  SHF.L.U32 R50, R56, 0x10, RZ ;  /* 0x0000001038327819 */ /* 0x010fe200000006ff */
[----:B------:R-:W-:Y:S05]  /*7930*/  WARPSYNC.ALL ;  /* 0x0000000000007948 */ /* 0x000fea0003800000 */
[----:B------:R-:W-:Y:S01]  /*7940*/  R2UR UR4, R48 ;  /* 0x00000000300472ca */ /* 0x000fe200000e0000 */
[----:B------:R-:W-:Y:S01]  /*7950*/  BSSY.RECONVERGENT B0, `(.L_x_109) ;  /* 0x000008f000007945 */ /* 0x000fe20003800200 */
[----:B------:R-:W-:Y:S02]  /*7960*/  LOP3.LUT R51, R56, 0xffff0000, RZ, 0xc0, !PT ;  /* 0xffff000038337812 */ /* 0x000fe400078ec0ff */
[----:B------:R-:W-:Y:S02]  /*7970*/  SHF.L.U32 R52, R57, 0x10, RZ ;  /* 0x0000001039347819 */ /* 0x000fe400000006ff */
[----:B------:R-:W-:Y:S02]  /*7980*/  ISETP.NE.AND P6, PT, R111, RZ, PT ;  /* 0x000000ff6f00720c */ /* 0x000fe40003fc5270 */
[----:B------:R-:W-:Y:S05]  /*7990*/  ISETP.NE.AND P0, PT, R102, RZ, PT ;  /* 0x000000ff6600720c */ /* 0x000fea0003f05270 */
[----:B-1----:R-:W1:Y:S02]  /*79a0*/  LDTM.x32 R4, tmem[UR4+0x40] ;  /* 0x00004004000479ee */ /* 0x002e6400082c0000 */
[C---:B-1----:R-:W-:Y:S01]  /*79b0*/  FMUL R0, R47.reuse, R4 ;  /* 0x000000042f007220 */ /* 0x042fe20000400000 */
[C---:B------:R-:W-:Y:S01]  /*79c0*/  FMUL R4, R47.reuse, R8 ;  /* 0x000000082f047220 */ /* 0x040fe20000400000 */
        /* <DEDUP_REMOVED lines=13> */
[----:B------:R-:W-:Y:S01]  /*7aa0*/  FMUL R24, R47, R28 ;  /* 0x0000001c2f187220 */ /* 0x000fe20000400000 */
[----:B------:R-:W-:Y:S01]  /*7ab0*/  FFMA R0, R49, R50, R0 ;  /* 0x0000003231007223 */ /* 0x000fe20000000000 */
[----:B------:R-:W-:Y:S01]  /*7ac0*/  SHF.L.U32 R50, R59, 0x10, RZ ;  /* 0x000000103b327819 */ /* 0x000fe200000006ff */
[C---:B------:R-:W-:Y:S01]  /*7ad0*/  FMUL R18, R47.reuse, R22 ;  /* 0x000000162f127220 */ /* 0x040fe20000400000 */
[C---:B------:R-:W-:Y:S01]  /*7ae0*/  FMUL R21, R47.reuse, R25 ;  /* 0x000000192f157220 */ /* 0x040fe20000400000 */
[----:B------:R-:W-:Y:S01]  /*7af0*/  FMUL R28, R47, R32 ;  /* 0x000000202f1c7220 */ /* 0x000fe20000400000 */
[----:B------:R-:W-:Y:S01]  /*7b00*/  LOP3.LUT R32, R57, 0xffff0000, RZ, 0xc0, !PT ;  /* 0xffff000039207812 */ /* 0x000fe200078ec0ff */
[----:B------:R-:W-:Y:S01]  /*7b10*/  FFMA R2, R49, R51, R2 ;  /* 0x0000003331027223 */ /* 0x000fe20000000002 */
[----:B------:R-:W-:Y:S01]  /*7b20*/  LOP3.LUT R51, R59, 0xffff0000, RZ, 0xc0, !PT ;  /* 0xffff00003b337812 */ /* 0x000fe200078ec0ff */
[C---:B------:R-:W-:Y:S01]  /*7b30*/  FMUL R22, R47.reuse, R26 ;  /* 0x0000001a2f167220 */ /* 0x040fe20000400000 */
[C---:B------:R-:W-:Y:S01]  /*7b40*/  FMUL R25, R47.reuse, R29 ;  /* 0x0000001d2f197220 */ /* 0x040fe20000400000 */
[C---:B------:R-:W-:Y:S01]  /*7b50*/  FMUL R7, R47.reuse, R7 ;  /* 0x000000072f077220 */ /* 0x040fe20000400000 */
[C---:B------:R-:W-:Y:S01]  /*7b60*/  FMUL R26, R47.reuse, R30 ;  /* 0x0000001e2f1a7220 */ /* 0x040fe20000400000 */
[C---:B------:R-:W-:Y:S01]  /*7b70*/  FMUL R29, R47.reuse, R33 ;  /* 0x000000212f1d7220 */ /* 0x040fe20000400000 */
[C---:B------:R-:W-:Y:S01]  /*7b80*/  SHF.L.U32 R33, R58.reuse, 0x10, RZ ;  /* 0x000000103a217819 */ /* 0x040fe200000006ff */
[----:B------:R-:W-:Y:S01]  /*7b90*/  FMUL R30, R47, R34 ;  /* 0x000000222f1e7220 */ /* 0x000fe20000400000 */
[----:B------:R-:W-:Y:S01]  /*7ba0*/  LOP3.LUT R34, R58, 0xffff0000, RZ, 0xc0, !PT ;  /* 0xffff00003a227812 */ /* 0x000fe200078ec0ff */
[C---:B------:R-:W-:Y:S01]  /*7bb0*/  FFMA R3, R49.reuse, R52, R3 ;  /* 0x0000003431037223 */ /* 0x040fe20000000003 */
[----:B------:R-:W-:Y:S01]  /*7bc0*/  F2FP.BF16.F32.PACK_AB R52, R2, R0 ;  /* 0x000000000234723e */ /* 0x000fe200000010ff */
[----:B------:R-:W-:Y:S01]  /*7bd0*/  FFMA R7, R49, R32, R7 ;  /* 0x0000002031077223 */ /* 0x000fe20000000007 */
[C---:B------:R-:W-:Y:S01]  /*7be0*/  SHF.L.U32 R0, R60.reuse, 0x10, RZ ;  /* 0x000000103c007819 */ /* 0x040fe200000006ff */
[----:B------:R-:W-:Y:S01]  /*7bf0*/  FMUL R11, R47, R11 ;  /* 0x0000000b2f0b7220 */ /* 0x000fe20000400000 */
[----:B------:R-:W-:Y:S01]  /*7c00*/  LOP3.LUT R2, R60, 0xffff0000, RZ, 0xc0, !PT ;  /* 0xffff00003c027812 */ /* 0x000fe200078ec0ff */
[----:B------:R-:W-:Y:S01]  /*7c10*/  FFMA R4, R49, R33, R4 ;  /* 0x0000002131047223 */ /* 0x000fe20000000004 */
[----:B------:R-:W-:Y:S01]  /*7c20*/  F2FP.BF16.F32.PACK_AB R53, R7, R3 ;  /* 0x000000030735723e */ /* 0x000fe200000010ff */
[----:B------:R-:W-:Y:S01]  /*7c30*/  FFMA R5, R49, R34, R5 ;  /* 0x0000002231057223 */ /* 0x000fe20000000005 */
[----:B------:R-:W-:Y:S01]  /*7c40*/  SHF.L.U32 R3, R61, 0x10, RZ ;  /* 0x000000103d037819 */ /* 0x000fe200000006ff */
[C---:B------:R-:W-:Y:S01]  /*7c50*/  FFMA R6, R49.reuse, R50, R6 ;  /* 0x0000003231067223 */ /* 0x040fe20000000006 */
[C---:B------:R-:W-:Y:S01]  /*7c60*/  FFMA R11, R49.reuse, R51, R11 ;  /* 0x00000033310b7223 */ /* 0x040fe2000000000b */
[----:B------:R-:W-:Y:S01]  /*7c70*/  FFMA R8, R49, R0, R8 ;  /* 0x0000000031087223 */ /* 0x000fe20000000008 */
[----:B------:R-:W-:Y:S01]  /*7c80*/  LOP3.LUT R0, R61, 0xffff0000, RZ, 0xc0, !PT ;  /* 0xffff00003d007812 */ /* 0x000fe200078ec0ff */
[----:B------:R-:W-:Y:S01]  /*7c90*/  FMUL R15, R47, R15 ;  /* 0x0000000f2f0f7220 */ /* 0x000fe20000400000 */
[----:B------:R-:W-:Y:S01]  /*7ca0*/  F2FP.BF16.F32.PACK_AB R54, R5, R4 ;  /* 0x000000040536723e */ /* 0x000fe200000010ff */
[C---:B------:R-:W-:Y:S01]  /*7cb0*/  FFMA R9, R49.reuse, R2, R9 ;  /* 0x0000000231097223 */ /* 0x040fe20000000009 */
[C---:B------:R-:W-:Y:S01]  /*7cc0*/  SHF.L.U32 R2, R62.reuse, 0x10, RZ ;  /* 0x000000103e027819 */ /* 0x040fe200000006ff */
[----:B------:R-:W-:Y:S01]  /*7cd0*/  FFMA R10, R49, R3, R10 ;  /* 0x00000003310a7223 */ /* 0x000fe2000000000a */
[----:B------:R-:W-:Y:S01]  /*7ce0*/  SHF.L.U32 R3, R63, 0x10, RZ ;  /* 0x000000103f037819 */ /* 0x000fe200000006ff */
[C---:B------:R-:W-:Y:S01]  /*7cf0*/  FFMA R15, R49.reuse, R0, R15 ;  /* 0x00000000310f7223 */ /* 0x040fe2000000000f */
[----:B------:R-:W-:Y:S01]  /*7d00*/  LOP3.LUT R0, R62, 0xffff0000, RZ, 0xc0, !PT ;  /* 0xffff00003e007812 */ /* 0x000fe200078ec0ff */
[----:B------:R-:W-:Y:S01]  /*7d10*/  FFMA R12, R49, R2, R12 ;  /* 0x00000002310c7223 */ /* 0x000fe2000000000c */
[C---:B------:R-:W-:Y:S01]  /*7d20*/  SHF.L.U32 R2, R68.reuse, 0x10, RZ ;  /* 0x0000001044027819 */ /* 0x040fe200000006ff */
[----:B------:R-:W-:Y:S01]  /*7d30*/  FMUL R19, R47, R19 ;  /* 0x000000132f137220 */ /* 0x000fe20000400000 */
[----:B------:R-:W-:Y:S01]  /*7d40*/  F2FP.BF16.F32.PACK_AB R55, R11, R6 ;  /* 0x000000060b37723e */ /* 0x000fe200000010ff */
[----:B------:R-:W-:Y:S01]  /*7d50*/  FFMA R13, R49, R0, R13 ;  /* 0x00000000310d7223 */ /* 0x000fe2000000000d */
[----:B------:R-:W-:Y:S01]  /*7d60*/  LOP3.LUT R0, R63, 0xffff0000, RZ, 0xc0, !PT ;  /* 0xffff00003f007812 */ /* 0x000fe200078ec0ff */
[----:B------:R-:W-:Y:S01]  /*7d70*/  FFMA R14, R49, R3, R14 ;  /* 0x00000003310e7223 */ /* 0x000fe2000000000e */
[----:B------:R-:W-:Y:S01]  /*7d80*/  LOP3.LUT R3, R68, 0xffff0000, RZ, 0xc0, !PT ;  /* 0xffff000044037812 */ /* 0x000fe200078ec0ff */
[----:B------:R-:W-:Y:S01]  /*7d90*/  FMUL R23, R47, R23 ;  /* 0x000000172f177220 */ /* 0x000fe20000400000 */
[----:B------:R-:W-:Y:S01]  /*7da0*/  F2FP.BF16.F32.PACK_AB R8, R9, R8 ;  /* 0x000000080908723e */ /* 0x000fe200000010ff */
[----:B------:R-:W-:Y:S01]  /*7db0*/  FFMA R19, R49, R0, R19 ;  /* 0x0000000031137223 */ /* 0x000fe20000000013 */
[----:B------:R-:W-:Y:S01]  /*7dc0*/  SHF.L.U32 R0, R69, 0x10, RZ ;  /* 0x0000001045007819 */ /* 0x000fe200000006ff */
[----:B------:R-:W-:Y:S01]  /*7dd0*/  FFMA R16, R49, R2, R16 ;  /* 0x0000000231107223 */ /* 0x000fe20000000010 */
[----:B------:R-:W-:Y:S01]  /*7de0*/  LOP3.LUT R2, R69, 0xffff0000, RZ, 0xc0, !PT ;  /* 0xffff000045027812 */ /* 0x000fe200078ec0ff */
[----:B------:R-:W-:Y:S01]  /*7df0*/  FFMA R17, R49, R3, R17 ;  /* 0x0000000331117223 */ /* 0x000fe20000000011 */
[----:B------:R-:W-:Y:S01]  /*7e00*/  SHF.L.U32 R3, R71, 0x10, RZ ;  /* 0x0000001047037819 */ /* 0x000fe200000006ff */
[C---:B------:R-:W-:Y:S01]  /*7e10*/  FFMA R18, R49.reuse, R0, R18 ;  /* 0x0000000031127223 */ /* 0x040fe20000000012 */
[C---:B------:R-:W-:Y:S01]  /*7e20*/  SHF.L.U32 R0, R70.reuse, 0x10, RZ ;  /* 0x0000001046007819 */ /* 0x040fe200000006ff */
[----:B------:R-:W-:Y:S01]  /*7e30*/  FFMA R23, R49, R2, R23 ;  /* 0x0000000231177223 */ /* 0x000fe20000000017 */
[----:B------:R-:W-:Y:S01]  /*7e40*/  LOP3.LUT R2, R70, 0xffff0000, RZ, 0xc0, !PT ;  /* 0xffff000046027812 */ /* 0x000fe200078ec0ff */
[----:B------:R-:W-:Y:S01]  /*7e50*/  FMUL R27, R47, R27 ;  /* 0x0000001b2f1b7220 */ /* 0x000fe20000400000 */
[----:B------:R-:W-:Y:S01]  /*7e60*/  F2FP.BF16.F32.PACK_AB R9, R15, R10 ;  /* 0x0000000a0f09723e */ /* 0x000fe200000010ff */
[----:B------:R-:W-:Y:S01]  /*7e70*/  FFMA R20, R49, R0, R20 ;  /* 0x0000000031147223 */ /* 0x000fe20000000014 */
[----:B------:R-:W-:Y:S01]  /*7e80*/  LOP3.LUT R0, R71, 0xffff0000, RZ, 0xc0, !PT ;  /* 0xffff000047007812 */ /* 0x000fe200078ec0ff */
[C---:B------:R-:W-:Y:S01]  /*7e90*/  FFMA R21, R49.reuse, R2, R21 ;  /* 0x0000000231157223 */ /* 0x040fe20000000015 */
[C---:B------:R-:W-:Y:S01]  /*7ea0*/  SHF.L.U32 R2, R76.reuse, 0x10, RZ ;  /* 0x000000104c027819 */ /* 0x040fe200000006ff */
[----:B------:R-:W-:Y:S01]  /*7eb0*/  FFMA R22, R49, R3, R22 ;  /* 0x0000000331167223 */ /* 0x000fe20000000016 */
[----:B------:R-:W-:Y:S01]  /*7ec0*/  SHF.L.U32 R3, R77, 0x10, RZ ;  /* 0x000000104d037819 */ /* 0x000fe200000006ff */
[----:B------:R1:W-:Y:S01]  /*7ed0*/  STS.128 [R100+0x4000], R52 ;  /* 0x0040003464007388 */ /* 0x0003e20000000c00 */
[----:B------:R-:W-:Y:S01]  /*7ee0*/  F2FP.BF16.F32.PACK_AB R10, R13, R12 ;  /* 0x0000000c0d0a723e */ /* 0x000fe200000010ff */
[C---:B------:R-:W-:Y:S01]  /*7ef0*/  FFMA R27, R49.reuse, R0, R27 ;  /* 0x00000000311b7223 */ /* 0x040fe2000000001b */
[----:B------:R-:W-:Y:S01]  /*7f00*/  LOP3.LUT R0, R76, 0xffff0000, RZ, 0xc0, !PT ;  /* 0xffff00004c007812 */ /* 0x000fe200078ec0ff */
[----:B------:R-:W-:Y:S01]  /*7f10*/  FFMA R24, R49, R2, R24 ;  /* 0x0000000231187223 */ /* 0x000fe20000000018 */
[----:B------:R-:W-:Y:S01]  /*7f20*/  F2FP.BF16.F32.PACK_AB R11, R19, R14 ;  /* 0x0000000e130b723e */ /* 0x000fe200000010ff */
[----:B------:R-:W-:Y:S01]  /*7f30*/  FMUL R31, R47, R31 ;  /* 0x0000001f2f1f7220 */ /* 0x000fe20000400000 */
[C---:B------:R-:W-:Y:S01]  /*7f40*/  SHF.L.U32 R2, R78.reuse, 0x10, RZ ;  /* 0x000000104e027819 */ /* 0x040fe200000006ff */
[----:B------:R-:W-:Y:S01]  /*7f50*/  FFMA R25, R49, R0, R25 ;  /* 0x0000000031197223 */ /* 0x000fe20000000019 */
[----:B------:R-:W-:Y:S01]  /*7f60*/  LOP3.LUT R0, R77, 0xffff0000, RZ, 0xc0, !PT ;  /* 0xffff00004d007812 */ /* 0x000fe200078ec0ff */
[----:B------:R1:W-:Y:S01]  /*7f70*/  STS.128 [R105+0x4010], R8 ;  /* 0x0040100869007388 */ /* 0x0003e20000000c00 */
[----:B------:R-:W-:Y:S01]  /*7f80*/  SHF.L.U32 R4, R79, 0x10, RZ ;  /* 0x000000104f047819 */ /* 0x000fe200000006ff */
[C---:B------:R-:W-:Y:S01]  /*7f90*/  FFMA R26, R49.reuse, R3, R26 ;  /* 0x00000003311a7223 */ /* 0x040fe2000000001a */
[----:B------:R-:W-:Y:S01]  /*7fa0*/  LOP3.LUT R3, R78, 0xffff0000, RZ, 0xc0, !PT ;  /* 0xffff00004e037812 */ /* 0x000fe200078ec0ff */
[----:B------:R-:W-:Y:S01]  /*7fb0*/  FFMA R31, R49, R0, R31 ;  /* 0x00000000311f7223 */ /* 0x000fe2000000001f */
[----:B------:R-:W-:Y:S01]  /*7fc0*/  F2FP.BF16.F32.PACK_AB R16, R17, R16 ;  /* 0x000000101110723e */ /* 0x000fe200000010ff */
[----:B------:R-:W-:Y:S01]  /*7fd0*/  FMUL R35, R47, R35 ;  /* 0x000000232f237220 */ /* 0x000fe20000400000 */
[----:B------:R-:W-:Y:S01]  /*7fe0*/  LOP3.LUT R5, R79, 0xffff0000, RZ, 0xc0, !PT ;  /* 0xffff00004f057812 */ /* 0x000fe200078ec0ff */
[----:B------:R-:W-:Y:S01]  /*7ff0*/  FFMA R28, R49, R2, R28 ;  /* 0x00000002311c7223 */ /* 0x000fe2000000001c */
[----:B------:R-:W-:Y:S01]  /*8000*/  F2FP.BF16.F32.PACK_AB R17, R23, R18 ;  /* 0x000000121711723e */ /* 0x000fe200000010ff */
[----:B------:R-:W-:Y:S01]  /*8010*/  FFMA R29, R49, R3, R29 ;  /* 0x00000003311d7223 */ /* 0x000fe2000000001d */
[----:B------:R-:W-:Y:S01]  /*8020*/  F2FP.BF16.F32.PACK_AB R18, R21, R20 ;  /* 0x000000141512723e */ /* 0x000fe200000010ff */
[----:B------:R-:W-:Y:S01]  /*8030*/  FFMA R30, R49, R4, R30 ;  /* 0x00000004311e7223 */ /* 0x000fe2000000001e */
[----:B------:R-:W-:Y:S01]  /*8040*/  F2FP.BF16.F32.PACK_AB R19, R27, R22 ;  /* 0x000000161b13723e */ /* 0x000fe200000010ff */
[----:B------:R-:W-:Y:S01]  /*8050*/  FFMA R35, R49, R5, R35 ;  /* 0x0000000531237223 */ /* 0x000fe20000000023 */
[----:B------:R-:W-:Y:S02]  /*8060*/  F2FP.BF16.F32.PACK_AB R24, R25, R24 ;  /* 0x000000181918723e */ /* 0x000fe400000010ff */
[----:B------:R-:W-:Y:S01]  /*8070*/  F2FP.BF16.F32.PACK_AB R25, R31, R26 ;  /* 0x0000001a1f19723e */ /* 0x000fe200000010ff */
[----:B------:R1:W-:Y:S01]  /*8080*/  STS.128 [R104+0x4020], R16 ;  /* 0x0040201068007388 */ /* 0x0003e20000000c00 */
[----:B------:R-:W-:Y:S02]  /*8090*/  F2FP.BF16.F32.PACK_AB R26, R29, R28 ;  /* 0x0000001c1d1a723e */ /* 0x000fe400000010ff */
[----:B------:R-:W-:Y:S02]  /*80a0*/  F2FP.BF16.F32.PACK_AB R27, R35, R30 ;  /* 0x0000001e231b723e */ /* 0x000fe400000010ff */
[----:B------:R-:W-:Y:S02]  /*80b0*/  MOV R0, UR40 ;  /* 0x0000002800007c02 */ /* 0x000fe40008000f00 */
[----:B------:R-:W-:Y:S01]  /*80c0*/  LEA R2, R65, UR50, 0x3 ;  /* 0x0000003241027c11 */ /* 0x000fe2000f8e18ff */
[----:B------:R1:W-:Y:S01]  /*80d0*/  STS.128 [R112+0x4030], R24 ;  /* 0x0040301870007388 */ /* 0x0003e20000000c00 */
[----:B------:R-:W-:Y:S02]  /*80e0*/  @P6 LEA R0, R0, UR50, 0x3 ;  /* 0x0000003200006c11 */ /* 0x000fe4000f8e18ff */
[----:B------:R-:W-:Y:S02]  /*80f0*/  @P6 SHF.L.U32 R3, R99, 0x1f, RZ ;  /* 0x0000001f63036819 */ /* 0x000fe400000006ff */
[----:B------:R-:W-:Y:S01]  /*8100*/  @P6 IADD3 R0, PT, PT, R0, 0x80, RZ ;  /* 0x0000008000006810 */ /* 0x000fe20007ffe0ff */
[----:B------:R-:W-:Y:S01]  /*8110*/  @!PT LDS RZ, [RZ] ;  /* 0x00000000fffff984 */ /* 0x000fe20000000800 */
[----:B------:R-:W-:Y:S01]  /*8120*/  @!PT LDS RZ, [RZ] ;  /* 0x00000000fffff984 */ /* 0x000fe20000000800 */
[----:B------:R-:W-:Y:S01]  /*8130*/  @!PT LDS RZ, [RZ] ;  /* 0x00000000fffff984 */ /* 0x000fe20000000800 */
[----:B------:R-:W-:Y:S01]  /*8140*/  @!PT LDS RZ, [RZ] ;  /* 0x00000000fffff984 */ /* 0x000fe20000000800 */
[----:B------:R2:W-:Y:S06]  /*8150*/  MEMBAR.ALL.CTA ;  /* 0x0000000000007992 */ /* 0x0005ec0000008000 */
[----:B--2---:R-:W2:Y:S01]  /*8160*/  FENCE.VIEW.ASYNC.S ;  /* 0x00000000000073c6 */ /* 0x004ea20000000000 */
[----:B------:R-:W-:Y:S01]  /*8170*/  @P6 PRMT R0, R113, 0x654, R0 ;  /* 0x0000065471006816 */ /* 0x000fe20000000000 */
[----:B--2---:R-:W-:Y:S06]  /*8180*/  BAR.SYNC.DEFER_BLOCKING 0x1, 0x80 ;  /* 0x0042000000007b1d */ /* 0x004fec0000010000 */
        /* <DEDUP_REMOVED lines=10> */
[----:B--2---:R-:W-:Y:S04]  /*8230*/  DEPBAR.LE SB0, 0x1 ;  /* 0x000080400000791a */ /* 0x004fe80000000000 */
.L_x_110:
[----:B------:R-:W-:Y:S05]  /*8240*/  BSYNC.RECONVERGENT B0 ;  /* 0x0000000000007941 */ /* 0x000fea0003800200 */
.L_x_109:
[----:B------:R-:W-:Y:S01]  /*8250*/  BAR.SYNC.DEFER_BLOCKING 0x1, 0x80 ;  /* 0x0042000000007b1d */ /* 0x000fe20000010000 */
[----:B------:R-:W-:Y:S04]  /*8260*/  UIADD3 UR56, UPT, UPT, UR40, 0x1, URZ ;  /* 0x0000000128387890 */ /* 0x000fe8000fffe0ff */
[----:B------:R-:W-:Y:S04]  /*8270*/  UISETP.NE.AND UP0, UPT, UR56, 0x4, UPT ;  /* 0x000000043800788c */ /* 0x000fe8000bf05270 */
[----:B------:R-:W-:Y:S01]  /*8280*/  USEL UR56, UR56, URZ, UP0 ;  /* 0x000000ff38387287 */ /* 0x000fe20008000000 */
[----:B------:R2:W-:Y:S01]  /*8290*/  @P6 SYNCS.ARRIVE.TRANS64.RED.A1T0 RZ, [R0+URZ], RZ ;  /* 0x000000ff00ff69a7 */ /* 0x0005e200081004ff */
[----:B------:R-:W-:Y:S01]  /*82a0*/  BSSY B1, `(.L_x_111) ;  /* 0x0000017000017945 */ /* 0x000fe20003800000 */
[----:B------:R-:W4:Y:S02]  /*82b0*/  @P6 SYNCS.PHASECHK.TRANS64.TRYWAIT P0, [R2+URZ+0x60], R3 ;  /* 0x00006003020065a7 */ /* 0x000f2400080011ff */
[----:B----4-:R-:W-:Y:S01]  /*82c0*/  @P6 SEL R66, RZ, 0x1, !P0 ;  /* 0x00000001ff426807 */ /* 0x010fe20004000000 */
[----:B--2---:R-:W-:Y:S06]  /*82d0*/  @!P6 BRA `(.L_x_112) ;  /* 0x00000000004ce947 */ /* 0x004fec0003800000 */
        /* <DEDUP_REMOVED lines=10> */
[----:B------:R-:W2:Y:S02]  /*8380*/  SYNCS.PHASECHK.TRANS64.TRYWAIT P0, [R2+URZ+0x60], R5 ;  /* 0x00006005020075a7 */ /* 0x000ea400080011ff */
[----:B--2---:R-:W-:Y:S05]  /*8390*/  @!P0 BRA `(.L_x_115) ;  /* 0x00000018002c8947 */ /* 0x004fea0003800000 */
.L_x_114:
[----:B------:R-:W-:Y:S05]  /*83a0*/  BSYNC B0 ;  /* 0x0000000000007941 */ /* 0x000fea0003800000 */
.L_x_113:
[----:B------:R-:W-:Y:S11]  /*83b0*/  ISETP.NE.AND P0, PT, R67, RZ, PT ;  /* 0x000000ff4300720c */ /* 0x000ff60003f05270 */
[----:B------:R-:W-:Y:S02]  /*83c0*/  @!UPT UIADD3 URZ, UPT, UPT, URZ, URZ, URZ ;  /* 0x000000fffffff290 */ /* 0x000fe4000fffe0ff */
[----:B------:R4:W1:Y:S04]  /*83d0*/  @P0 LDS.128 R56, [R4] ;  /* 0x0000000004380984 */ /* 0x0008680000000c00 */
[----:B------:R4:W1:Y:S04]  /*83e0*/  @P0 LDS.128 R60, [R3+0x10] ;  /* 0x00001000033c0984 */ /* 0x0008680000000c00 */
[----:B------:R4:W1:Y:S04]  /*83f0*/  @P0 LDS.128 R68, [R0+0x20] ;  /* 0x0000200000440984 */ /* 0x0008680000000c00 */
[----:B------:R4:W1:Y:S02]  /*8400*/  @P0 LDS.128 R76, [R65+0x30] ;  /* 0x00003000414c0984 */ /* 0x0008640000000c00 */
.L_x_112:
[----:B------:R-:W-:Y:S05]  /*8410*/  BSYNC B1 ;  /* 0x0000000000017941 */ /* 0x000fea0003800000 */
.L_x_111:
[----:B----4-:R-:W-:Y:S05]  /*8420*/  VIADD R0, R48, 0x60 ;  /* 0x0000006030007836 */ /* 0x010fea0000000000 */
[----:B------:R-:W-:Y:S04]  /*8430*/  SHF.R.U32.HI R0, RZ, 0x15, R0 ;  /* 0x00000015ff007819 */ /* 0x000fe80000011600 */
[----:B------:R-:W-:Y:S11]  /*8440*/  LOP3.LUT P0, RZ, R0, 0x3, R103, 0x48, !PT ;  /* 0x0000000300ff7812 */ /* 0x000ff60007804867 */
[----:B------:R-:W-:Y:S02]  /*8450*/  @!UPT UIADD3 URZ, UPT, UPT, URZ, URZ, URZ ;  /* 0x000000fffffff290 */ /* 0x000fe4000fffe0ff */
[----:B------:R-:W-:Y:S05]  /*8460*/  @!P0 BRA `(.L_x_116) ;  /* 0x0000000000408947 */ /* 0x000fea0003800000 */
[----:B------:R-:W4:Y:S01]  /*8470*/  LDCU.64 UR8, c[0x4][0x70] ;  /* 0x01000e00ff0877ac */ /* 0x000f220008000a00 */
[----:B------:R-:W-:Y:S01]  /*8480*/  MOV R3, 0x0 ;  /* 0x0000000000037802 */ /* 0x000fe20000000f00 */
[----:B------:R-:W-:Y:S02]  /*8490*/  HFMA2 R12, -RZ, RZ, 0, 5.9604644775390625e-08 ;  /* 0x00000001ff0c7431 */ /* 0x000fe400000001ff */
[----:B-1----:R-:W-:Y:S02]  /*84a0*/  IMAD.MOV.U32 R8, RZ, RZ, 0x192 ;  /* 0x00000192ff087424 */ /* 0x002fe400078e00ff */
[----:B------:R-:W-:Y:S01]  /*84b0*/  IMAD.MOV.U32 R13, RZ, RZ, RZ ;  /* 0x000000ffff0d7224 */ /* 0x000fe200078e00ff */
[----:B------:R-:W1:Y:S01]  /*84c0*/  LDCU.64 UR6, c[0x4][0x78] ;  /* 0x01000f00ff0677ac */ /* 0x000e620008000a00 */
[----:B--2---:R-:W2:Y:S01]  /*84d0*/  LDC.64 R2, c[0x4][R3] ;  /* 0x0100000003027b82 */ /* 0x004ea20000000a00 */
[----:B------:R-:W5:Y:S01]  /*84e0*/  LDCU.64 UR4, c[0x4][0x10] ;  /* 0x01000200ff0477ac */ /* 0x000f620008000a00 */
[----:B----4-:R-:W-:Y:S01]  /*84f0*/  MOV R5, UR9 ;  /* 0x0000000900057c02 */ /* 0x010fe20008000f00 */
[----:B------:R-:W-:Y:S01]  /*8500*/  IMAD.U32 R4, RZ, RZ, UR8 ;  /* 0x00000008ff047e24 */ /* 0x000fe2000f8e00ff */
[----:B-1----:R-:W-:Y:S01]  /*8510*/  MOV R7, UR7 ;  /* 0x0000000700077c02 */ /* 0x002fe20008000f00 */
[----:B------:R-:W-:Y:S01]  /*8520*/  IMAD.U32 R6, RZ, RZ, UR6 ;  /* 0x00000006ff067e24 */ /* 0x000fe2000f8e00ff */
[----:B-----5:R-:W-:Y:S01]  /*8530*/  MOV R11, UR5 ;  /* 0x00000005000b7c02 */ /* 0x020fe20008000f00 */
[----:B------:R-:W-:Y:S02]  /*8540*/  IMAD.U32 R10, RZ, RZ, UR4 ;  /* 0x00000004ff0a7e24 */ /* 0x000fe4000f8e00ff */
[----:B------:R-:W-:Y:S07]  /*8550*/  LEPC R20, `(.L_x_116) ;  /* 0x000000001014794e */ /* 0x000fee0000000000 */
[----:B--23--:R-:W-:Y:S05]  /*8560*/  CALL.ABS.NOINC R2 ;  /* 0x0000000002007343 */ /* 0x00cfea0003c00000 */
.L_x_116:
[----:B------:R-:W-:Y:S01]  /*8570*/  ISETP.NE.AND P0, PT, R102, RZ, PT ;  /* 0x000000ff6600720c */ /* 0x000fe20003f05270 */
[----:B------:R-:W-:Y:S05]  /*8580*/  WARPSYNC.ALL ;  /* 0x0000000000007948 */ /* 0x000fea0003800000 */
[----:B------:R-:W-:Y:S01]  /*8590*/  R2UR UR4, R48 ;  /* 0x00000000300472ca */ /* 0x000fe200000e0000 */
[----:B------:R-:W-:Y:S01]  /*85a0*/  BSSY.RECONVERGENT B0, `(.L_x_117) ;  /* 0x000008d000007945 */ /* 0x000fe20003800200 */
[----:B------:R-:W-:Y:S02]  /*85b0*/  R2UR UR5, R64 ;  /* 0x00000000400572ca */ /* 0x000fe400000e0000 */
[C---:B-1----:R-:W-:Y:S02]  /*85c0*/  SHF.L.U32 R0, R56.reuse, 0x10, RZ ;  /* 0x0000001038007819 */ /* 0x042fe400000006ff */
[----:B--2---:R-:W-:Y:S02]  /*85d0*/  LOP3.LUT R2, R56, 0xffff0000, RZ, 0xc0, !PT ;  /* 0xffff000038027812 */ /* 0x004fe400078ec0ff */
[C---:B------:R-:W-:Y:S02]  /*85e0*/  SHF.L.U32 R3, R57.reuse, 0x10, RZ ;  /* 0x0000001039037819 */ /* 0x040fe400000006ff */
[----:B------:R-:W-:Y:S02]  /*85f0*/  LOP3.LUT R48, R57, 0xffff0000, RZ, 0xc0, !PT ;  /* 0xffff000039307812 */ /* 0x000fe400078ec0ff */
[C---:B------:R-:W-:Y:S01]  /*8600*/  SHF.L.U32 R50, R58.reuse, 0x10, RZ ;  /* 0x000000103a327819 */ /* 0x040fe200000006ff */
[----:B------:R-:W1:Y:S01]  /*8610*/  LDTM.x32 R4, tmem[UR4+0x60] ;  /* 0x00006004000479ee */ /* 0x000e6200082c0000 */
[----:B------:R-:W-:Y:S01]  /*8620*/  LOP3.LUT R51, R58, 0xffff0000, RZ, 0xc0, !PT ;  /* 0xffff00003a337812 */ /* 0x000fe200078ec0ff */
[----:B------:R-:W-:Y:S01]  /*8630*/  NOP ;  /* 0x0000000000007918 */ /* 0x000fe20000000000 */
[C---:B------:R-:W-:Y:S01]  /*8640*/  SHF.L.U32 R52, R59.reuse, 0x10, RZ ;  /* 0x000000103b347819 */ /* 0x040fe200000006ff */
[----:B------:R-:W-:Y:S01]  /*8650*/  UIADD3 UR5, UPT, UPT, UR5, 0xd0, URZ ;  /* 0x000000d005057890 */ /* 0x000fe2000fffe0ff */
[----:B------:R-:W-:Y:S02]  /*8660*/  LOP3.LUT R53, R59, 0xffff0000, RZ, 0xc0, !PT ;  /* 0xffff00003b357812 */ /* 0x000fe400078ec0ff */
[C---:B------:R-:W-:Y:S01]  /*8670*/  SHF.L.U32 R54, R60.reuse, 0x10, RZ ;  /* 0x000000103c367819 */ /* 0x040fe200000006ff */
[----:B------:R-:W-:Y:S01]  /*8680*/  UPRMT UR5, UR45, 0x654, UR5 ;  /* 0x000006542d057896 */ /* 0x000fe20008000005 */
[----:B------:R-:W-:Y:S02]  /*8690*/  LOP3.LUT R55, R60, 0xffff0000, RZ, 0xc0, !PT ;  /* 0xffff00003c377812 */ /* 0x000fe400078ec0ff */
[C---:B------:R-:W-:Y:S02]  /*86a0*/  SHF.L.U32 R56, R61.reuse, 0x10, RZ ;  /* 0x000000103d387819 */ /* 0x040fe400000006ff */
[----:B------:R-:W-:Y:S02]  /*86b0*/  LOP3.LUT R57, R61, 0xffff0000, RZ, 0xc0, !PT ;  /* 0xffff00003d397812 */ /* 0x000fe400078ec0ff */
[C---:B------:R-:W-:Y:S02]  /*86c0*/  SHF.L.U32 R58, R62.reuse, 0x10, RZ ;  /* 0x000000103e3a7819 */ /* 0x040fe400000006ff */
[----:B------:R-:W-:Y:S01]  /*86d0*/  LOP3.LUT R59, R62, 0xffff0000, RZ, 0xc0, !PT ;  /* 0xffff00003e3b7812 */ /* 0x000fe200078ec0ff */
[----:B-1----:R-:W-:Y:S01]  /*86e0*/  SYNCS.ARRIVE.TRANS64.RED.A1T0 RZ, [UR5], RZ ;  /* 0x000000ffffff79a7 */ /* 0x002fe20008100405 */
[C---:B------:R-:W-:Y:S02]  /*86f0*/  SHF.L.U32 R60, R63.reuse, 0x10, RZ ;  /* 0x000000103f3c7819 */ /* 0x040fe400000006ff */
[----:B------:R-:W-:Y:S02]  /*8700*/  LOP3.LUT R61, R63, 0xffff0000, RZ, 0xc0, !PT ;  /* 0xffff00003f3d7812 */ /* 0x000fe400078ec0ff */
[C---:B------:R-:W-:Y:S01]  /*8710*/  SHF.L.U32 R62, R68.reuse, 0x10, RZ ;  /* 0x00000010443e7819 */ /* 0x040fe200000006ff */
[C---:B------:R-:W-:Y:S01]  /*8720*/  FMUL R4, R47.reuse, R4 ;  /* 0x000000042f047220 */ /* 0x040fe20000400000 */
[C---:B------:R-:W-:Y:S01]  /*8730*/  FMUL R5, R47.reuse, R5 ;  /* 0x000000052f057220 */ /* 0x040fe20000400000 */
[----:B------:R-:W-:Y:S01]  /*8740*/  FMUL R6, R47, R6 ;  /* 0x000000062f067220 */ /* 0x000fe20000400000 */
[----:B------:R-:W-:Y:S01]  /*8750*/  LOP3.LUT R63, R68, 0xffff0000, RZ, 0xc0, !PT ;  /* 0xffff0000443f7812 */ /* 0x000fe200078ec0ff */
[C---:B------:R-:W-:Y:S01]  /*8760*/  FFMA R4, R49.reuse, R0, R4 ;  /* 0x0000000031047223 */ /* 0x040fe20000000004 */
[----:B------:R-:W-:Y:S01]  /*8770*/  FFMA R5, R49, R2, R5 ;  /* 0x0000000231057223 */ /* 0x000fe20000000005 */
[----:B------:R-:W-:Y:S01]  /*8780*/  SHF.L.U32 R64, R69, 0x10, RZ ;  /* 0x0000001045407819 */ /* 0x000fe200000006ff */
[----:B------:R-:W-:Y:S01]  /*8790*/  FFMA R6, R49, R3, R6 ;  /* 0x0000000331067223 */ /* 0x000fe20000000006 */
[----:B------:R-:W-:Y:S01]  /*87a0*/  FMUL R7, R47, R7 ;  /* 0x000000072f077220 */ /* 0x000fe20000400000 */
[----:B------:R-:W-:Y:S01]  /*87b0*/  LOP3.LUT R65, R69, 0xffff0000, RZ, 0xc0, !PT ;  /* 0xffff000045417812 */ /* 0x000fe200078ec0ff */
[----:B------:R-:W-:Y:S01]  /*87c0*/  FMUL R8, R47, R8 ;  /* 0x000000082f087220 */ /* 0x000fe20000400000 */
[----:B------:R-:W-:Y:S01]  /*87d0*/  F2FP.BF16.F32.PACK_AB R4, R5, R4 ;  /* 0x000000040504723e */ /* 0x000fe200000010ff */
[----:B------:R-:W-:Y:S01]  /*87e0*/  FFMA R7, R49, R48, R7 ;  /* 0x0000003031077223 */ /* 0x000fe20000000007 */
[----:B------:R-:W-:Y:S01]  /*87f0*/  FMUL R9, R47, R9 ;  /* 0x000000092f097220 */ /* 0x000fe20000400000 */
[----:B------:R-:W-:Y:S01]  /*8800*/  FFMA R8, R49, R50, R8 ;  /* 0x0000003231087223 */ /* 0x000fe20000000008 */
[C---:B------:R-:W-:Y:S01]  /*8810*/  SHF.L.U32 R66, R70.reuse, 0x10, RZ ;  /* 0x0000001046427819 */ /* 0x040fe200000006ff */
[----:B------:R-:W-:Y:S01]  /*8820*/  FMUL R0, R47, R10 ;  /* 0x0000000a2f007220 */ /* 0x000fe20000400000 */
[----:B------:R-:W-:Y:S01]  /*8830*/  F2FP.BF16.F32.PACK_AB R5, R7, R6 ;  /* 0x000000060705723e */ /* 0x000fe200000010ff */
[----:B------:R-:W-:Y:S01]  /*8840*/  FFMA R9, R49, R51, R9 ;  /* 0x0000003331097223 */ /* 0x000fe20000000009 */
[----:B------:R-:W-:Y:S01]  /*8850*/  FMUL R2, R47, R11 ;  /* 0x0000000b2f027220 */ /* 0x000fe20000400000 */
[----:B------:R-:W-:Y:S01]  /*8860*/  FFMA R0, R49, R52, R0 ;  /* 0x0000003431007223 */ /* 0x000fe20000000000 */
[----:B------:R-:W-:Y:S01]  /*8870*/  LOP3.LUT R67, R70, 0xffff0000, RZ, 0xc0, !PT ;  /* 0xffff000046437812 */ /* 0x000fe200078ec0ff */
[----:B------:R-:W-:Y:S01]  /*8880*/  FMUL R3, R47, R12 ;  /* 0x0000000c2f037220 */ /* 0x000fe20000400000 */
[----:B------:R-:W-:Y:S01]  /*8890*/  F2FP.BF16.F32.PACK_AB R6, R9, R8 ;  /* 0x000000080906723e */ /* 0x000fe200000010ff */
[----:B------:R-:W-:Y:S01]  /*88a0*/  FFMA R2, R49, R53, R2 ;  /* 0x0000003531027223 */ /* 0x000fe20000000002 */
[----:B------:R-:W-:Y:S01]  /*88b0*/  FMUL R10, R47, R13 ;  /* 0x0000000d2f0a7220 */ /* 0x000fe20000400000 */
[----:B------:R-:W-:Y:S01]  /*88c0*/  FFMA R3, R49, R54, R3 ;  /* 0x0000003631037223 */ /* 0x000fe20000000003 */
[----:B------:R-:W-:Y:S01]  /*88d0*/  SHF.L.U32 R68, R71, 0x10, RZ ;  /* 0x0000001047447819 */ /* 0x000fe200000006ff */
[----:B------:R-:W-:Y:S01]  /*88e0*/  FMUL R11, R47, R14 ;  /* 0x0000000e2f0b7220 */ /* 0x000fe20000400000 */
[----:B------:R-:W-:Y:S01]  /*88f0*/  F2FP.BF16.F32.PACK_AB R7, R2, R0 ;  /* 0x000000000207723e */ /* 0x000fe200000010ff */
[----:B------:R-:W-:Y:S01]  /*8900*/  FFMA R10, R49, R55, R10 ;  /* 0x00000037310a7223 */ /* 0x000fe2000000000a */
[C---:B------:R-:W-:Y:S01]  /*8910*/  FMUL R15, R47.reuse, R15 ;  /* 0x0000000f2f0f7220 */ /* 0x040fe20000400000 */
[C---:B------:R-:W-:Y:S01]  /*8920*/  FMUL R12, R47.reuse, R16 ;  /* 0x000000102f0c7220 */ /* 0x040fe20000400000 */
[----:B------:R-:W-:Y:S01]  /*8930*/  FMUL R13, R47, R17 ;  /* 0x000000112f0d7220 */ /* 0x000fe20000400000 */
[----:B------:R1:W-:Y:S01]  /*8940*/  STS.128 [R100+0x6000], R4 ;  /* 0x0060000464007388 */ /* 0x0003e20000000c00 */
[----:B------:R-:W-:Y:S01]  /*8950*/  LOP3.LUT R69, R71, 0xffff0000, RZ, 0xc0, !PT ;  /* 0xffff000047457812 */ /* 0x000fe200078ec0ff */
[C---:B------:R-:W-:Y:S01]  /*8960*/  FFMA R11, R49.reuse, R56, R11 ;  /* 0x00000038310b7223 */ /* 0x040fe2000000000b */
[----:B------:R-:W-:Y:S01]  /*8970*/  SHF.L.U32 R70, R76, 0x10, RZ ;  /* 0x000000104c467819 */ /* 0x000fe200000006ff */
[C---:B------:R-:W-:Y:S01]  /*8980*/  FFMA R15, R49.reuse, R57, R15 ;  /* 0x00000039310f7223 */ /* 0x040fe2000000000f */
[----:B------:R-:W-:Y:S01]  /*8990*/  F2FP.BF16.F32.PACK_AB R8, R10, R3 ;  /* 0x000000030a08723e */ /* 0x000fe200000010ff */
[C---:B------:R-:W-:Y:S01]  /*89a0*/  FFMA R12, R49.reuse, R58, R12 ;  /* 0x0000003a310c7223 */ /* 0x040fe2000000000c */
[----:B------:R-:W-:Y:S01]  /*89b0*/  FFMA R13, R49, R59, R13 ;  /* 0x0000003b310d7223 */ /* 0x000fe2000000000d */
[C---:B------:R-:W-:Y:S01]  /*89c0*/  FMUL R14, R47.reuse, R18 ;  /* 0x000000122f0e7220 */ /* 0x040fe20000400000 */
[C---:B------:R-:W-:Y:S01]  /*89d0*/  FMUL R19, R47.reuse, R19 ;  /* 0x000000132f137220 */ /* 0x040fe20000400000 */
[C---:B------:R-:W-:Y:S01]  /*89e0*/  FMUL R16, R47.reuse, R20 ;  /* 0x000000142f107220 */ /* 0x040fe20000400000 */
[----:B------:R-:W-:Y:S01]  /*89f0*/  FMUL R17, R47, R21 ;  /* 0x000000152f117220 */ /* 0x000fe20000400000 */
[----:B------:R-:W-:Y:S01]  /*8a00*/  FFMA R14, R49, R60, R14 ;  /* 0x0000003c310e7223 */ /* 0x000fe2000000000e */
        /* <DEDUP_REMOVED lines=9> */
[----:B------:R-:W-:Y:S01]  /*8aa0*/  F2FP.BF16.F32.PACK_AB R9, R15, R11 ;  /* 0x0000000b0f09723e */ /* 0x000fe200000010ff */
[----:B------:R-:W-:Y:S01]  /*8ab0*/  FFMA R23, R49, R65, R23 ;  /* 0x0000004131177223 */ /* 0x000fe20000000017 */
[----:B------:R-:W-:Y:S01]  /*8ac0*/  FMUL R27, R47, R27 ;  /* 0x0000001b2f1b7220 */ /* 0x000fe20000400000 */
[----:B------:R-:W-:Y:S01]  /*8ad0*/  F2FP.BF16.F32.PACK_AB R10, R13, R12 ;  /* 0x0000000c0d0a723e */ /* 0x000fe200000010ff */
[----:B------:R-:W-:Y:S01]  /*8ae0*/  FFMA R20, R49, R66, R20 ;  /* 0x0000004231147223 */ /* 0x000fe20000000014 */
[----:B------:R-:W-:Y:S01]  /*8af0*/  F2FP.BF16.F32.PACK_AB R11, R19, R14 ;  /* 0x0000000e130b723e */ /* 0x000fe200000010ff */
[----:B------:R-:W-:Y:S01]  /*8b00*/  FMUL R24, R47, R28 ;  /* 0x0000001c2f187220 */ /* 0x000fe20000400000 */
[----:B------:R-:W-:Y:S01]  /*8b10*/  LOP3.LUT R71, R76, 0xffff0000, RZ, 0xc0, !PT ;  /* 0xffff00004c477812 */ /* 0x000fe200078ec0ff */
[----:B------:R-:W-:Y:S01]  /*8b20*/  FFMA R21, R49, R67, R21 ;  /* 0x0000004331157223 */ /* 0x000fe20000000015 */
[----:B------:R-:W-:Y:S01]  /*8b30*/  SHF.L.U32 R72, R77, 0x10, RZ ;  /* 0x000000104d487819 */ /* 0x000fe200000006ff */
[----:B------:R1:W-:Y:S01]  /*8b40*/  STS.128 [R105+0x6010], R8 ;  /* 0x0060100869007388 */ /* 0x0003e20000000c00 */
[----:B------:R-:W-:Y:S01]  /*8b50*/  FMUL R25, R47, R29 ;  /* 0x0000001d2f197220 */ /* 0x000fe20000400000 */
[----:B------:R-:W-:Y:S01]  /*8b60*/  FFMA R22, R49, R68, R22 ;  /* 0x0000004431167223 */ /* 0x000fe20000000016 */
[----:B------:R-:W-:Y:S01]  /*8b70*/  LOP3.LUT R73, R77, 0xffff0000, RZ, 0xc0, !PT ;  /* 0xffff00004d497812 */ /* 0x000fe200078ec0ff */
[----:B------:R-:W-:Y:S01]  /*8b80*/  FMUL R26, R47, R30 ;  /* 0x0000001e2f1a7220 */ /* 0x000fe20000400000 */
[----:B------:R-:W-:Y:S01]  /*8b90*/  FFMA R27, R49, R69, R27 ;  /* 0x00000045311b7223 */ /* 0x000fe2000000001b */
[C---:B------:R-:W-:Y:S01]  /*8ba0*/  SHF.L.U32 R74, R78.reuse, 0x10, RZ ;  /* 0x000000104e4a7819 */ /* 0x040fe200000006ff */
[----:B------:R-:W-:Y:S01]  /*8bb0*/  FMUL R31, R47, R31 ;  /* 0x0000001f2f1f7220 */ /* 0x000fe20000400000 */
[----:B------:R-:W-:Y:S01]  /*8bc0*/  FFMA R24, R49, R70, R24 ;  /* 0x0000004631187223 */ /* 0x000fe20000000018 */
[----:B------:R-:W-:Y:S01]  /*8bd0*/  LOP3.LUT R75, R78, 0xffff0000, RZ, 0xc0, !PT ;  /* 0xffff00004e4b7812 */ /* 0x000fe200078ec0ff */
[----:B------:R-:W-:Y:S01]  /*8be0*/  FMUL R28, R47, R32 ;  /* 0x000000202f1c7220 */ /* 0x000fe20000400000 */
[----:B------:R-:W-:Y:S01]  /*8bf0*/  FFMA R25, R49, R71, R25 ;  /* 0x0000004731197223 */ /* 0x000fe20000000019 */
[----:B------:R-:W-:Y:S01]  /*8c00*/  SHF.L.U32 R76, R79, 0x10, RZ ;  /* 0x000000104f4c7819 */ /* 0x000fe200000006ff */
[----:B------:R-:W-:Y:S01]  /*8c10*/  FMUL R29, R47, R33 ;  /* 0x000000212f1d7220 */ /* 0x000fe20000400000 */
[----:B------:R-:W-:Y:S01]  /*8c20*/  F2FP.BF16.F32.PACK_AB R16, R17, R16 ;  /* 0x000000101110723e */ /* 0x000fe200000010ff */
[----:B------:R-:W-:Y:S01]  /*8c30*/  FFMA R26, R49, R72, R26 ;  /* 0x00000048311a7223 */ /* 0x000fe2000000001a */
[----:B------:R-:W-:Y:S01]  /*8c40*/  LOP3.LUT R77, R79, 0xffff0000, RZ, 0xc0, !PT ;  /* 0xffff00004f4d7812 */ /* 0x000fe200078ec0ff */
        /* <DEDUP_REMOVED lines=34> */
.L_x_118:
[----:B------:R-:W-:Y:S05]  /*8e70*/  BSYNC.RECONVERGENT B0 ;  /* 0x0000000000007941 */ /* 0x000fea0003800200 */
.L_x_117:
[----:B------:R-:W-:Y:S01]  /*8e80*/  BAR.SYNC.DEFER_BLOCKING 0x1, 0x80 ;  /* 0x0042000000007b1d */ /* 0x000fe20000010000 */
[----:B------:R-:W-:Y:S01]  /*8e90*/  UISETP.NE.AND UP0, UPT, UR52, -0x4, UPT ;  /* 0xfffffffc3400788c */ /* 0x000fe2000bf05270 */
[----:B------:R-:W-:Y:S08]  /*8ea0*/  IADD3 R45, PT, PT, R45, 0x1, RZ ;  /* 0x000000012d2d7810 */ /* 0x000ff00007ffe0ff */
[----:B------:R-:W-:Y:S05]  /*8eb0*/  BRA.U !UP0, `(.L_x_119) ;  /* 0x0000000108247547 */ /* 0x000fea000b800000 */
[----:B------:R-:W-:Y:S01]  /*8ec0*/  ISETP.NE.AND P0, PT, R111, RZ, PT ;  /* 0x000000ff6f00720c */ /* 0x000fe20003f05270 */
[----:B------:R-:W-:Y:S01]  /*8ed0*/  IMAD.U32 R0, RZ, RZ, UR56 ;  /* 0x00000038ff007e24 */ /* 0x000fe2000f8e00ff */
[----:B------:R-:W-:Y:S04]  /*8ee0*/  UIADD3 UR56, UPT, UPT, UR56, 0x1, URZ ;  /* 0x0000000138387890 */ /* 0x000fe8000fffe0ff */
[----:B------:R-:W-:Y:S04]  /*8ef0*/  UISETP.NE.AND UP0, UPT, UR56, 0x4, UPT ;  /* 0x000000043800788c */ /* 0x000fe8000bf05270 */
[----:B------:R-:W-:Y:S03]  /*8f00*/  USEL UR56, UR56, URZ, UP0 ;  /* 0x000000ff38387287 */ /* 0x000fe60008000000 */
[----:B------:R-:W-:Y:S05]  /*8f10*/  @P0 LEA R0, R0, UR50, 0x3 ;  /* 0x0000003200000c11 */ /* 0x000fea000f8e18ff */
[----:B------:R-:W-:Y:S05]  /*8f20*/  @P0 VIADD R0, R0, 0x80 ;  /* 0x0000008000000836 */ /* 0x000fea0000000000 */
[----:B------:R-:W-:Y:S04]  /*8f30*/  @P0 PRMT R0, R113, 0x654, R0 ;  /* 0x0000065471000816 */ /* 0x000fe80000000000 */
[----:B------:R2:W-:Y:S03]  /*8f40*/  @P0 SYNCS.ARRIVE.TRANS64.RED.A1T0 RZ, [R0+URZ], RZ ;  /* 0x000000ff00ff09a7 */ /* 0x0005e600081004ff */
.L_x_119:
[----:B------:R-:W-:Y:S01]  /*8f50*/  ISETP.NE.AND P1, PT, R106, RZ, PT ;  /* 0x000000ff6a00720c */ /* 0x000fe20003f25270 */
[----:B------:R-:W-:Y:S01]  /*8f60*/  UIADD3 UR52, UPT, UPT, UR52, 0x4, URZ ;  /* 0x0000000434347890 */ /* 0x000fe2000fffe0ff */
[----:B------:R-:W-:Y:S01]  /*8f70*/  ISETP.NE.AND P0, PT, R45, 0x2, PT ;  /* 0x000000022d00780c */ /* 0x000fe20003f05270 */
[----:B------:R-:W-:Y:S01]  /*8f80*/  UMOV UR57, UR51 ;  /* 0x0000003300397c82 */ /* 0x000fe20008000000 */
[----:B------:R-:W-:Y:S01]  /*8f90*/  LOP3.LUT R97, R97, 0x1, RZ, 0x3c, !PT ;  /* 0x0000000161617812 */ /* 0x000fe200078e3cff */
[----:B------:R-:W-:Y:S01]  /*8fa0*/  IMAD.IADD R14, R43, 0x1, R90 ;  /* 0x000000012b0e7824 */ /* 0x000fe200078e025a */
[----:B--2---:R-:W-:Y:S01]  /*8fb0*/  SEL R0, RZ, 0x1, P0 ;  /* 0x00000001ff007807 */ /* 0x004fe20000000000 */
[----:B-1----:R-:W-:Y:S01]  /*8fc0*/  IMAD.IADD R17, R44, 0x1, R91 ;  /* 0x000000012c117824 */ /* 0x002fe200078e025b */
[----:B------:R-:W-:Y:S02]  /*8fd0*/  SEL R45, R45, RZ, P0 ;  /* 0x000000ff2d2d7207 */ /* 0x000fe40000000000 */
[----:B------:R-:W-:Y:S03]  /*8fe0*/  LOP3.LUT R98, R98, R0, RZ, 0x3c, !PT ;  /* 0x0000000062627212 */ /* 0x000fe600078e3cff */
[----:B------:R-:W-:Y:S05]  /*8ff0*/  @P1 BRA `(.L_x_120) ;  /* 0xffffffc000241947 */ /* 0x000fea000383ffff */
[----:B------:R-:W-:-:S09]  /*9000*/  UISETP.NE.AND UP0, UPT, UR53, URZ, UPT ;  /* 0x000000ff3500728c */ /* 0x000fd2000bf05270 */
[----:B------:R-:W-:Y:S05]  /*9010*/  BRA.U !UP0, `(.L_x_121) ;  /* 0x0000000108487547 */ /* 0x000fea000b800000 */
[----:B------:R-:W1:Y:S02]  /*9020*/  LDCU.64 UR4, c[0x0][0x890] ;  /* 0x00011200ff0477ac */ /* 0x000e640008000a00 */
[----:B-1----:R-:W-:-:S04]  /*9030*/  UISETP.NE.U32.AND UP0, UPT, UR4, URZ, UPT ;  /* 0x000000ff0400728c */ /* 0x002fc8000bf05070 */
[----:B------:R-:W-:-:S09]  /*9040*/  UISETP.NE.AND.EX UP0, UPT, UR5, URZ, UPT, UP0 ;  /* 0x000000ff0500728c */ /* 0x000fd2000bf05300 */
[----:B------:R-:W-:Y:S05]  /*9050*/  BRA.U UP0, `(.L_x_122) ;  /* 0x00000001000c7547 */ /* 0x000fea000b800000 */
[----:B------:R-:W-:-:S13]  /*9060*/  FSETP.NEU.AND P0, PT, R49, RZ, PT ;  /* 0x000000ff3100720b */ /* 0x000fda0003f0d000 */
[----:B------:R-:W-:Y:S05]  /*9070*/  @!P0 EXIT ;  /* 0x000000000000894d */ /* 0x000fea0003800000 */
[----:B------:R-:W-:Y:S05]  /*9080*/  BRA `(.L_x_121) ;  /* 0x00000000002c7947 */ /* 0x000fea0003800000 */
.L_x_122:
[----:B------:R-:W-:Y:S01]  /*9090*/  ISETP.NE.AND P0, PT, R110, RZ, PT ;  /* 0x000000ff6e00720c */ /* 0x000fe20003f05270 */
[----:B------:R-:W-:-:S12]  /*90a0*/  BSSY.RECONVERGENT B0, `(.L_x_121) ;  /* 0x0000009000007945 */ /* 0x000fd80003800200 */
[----:B------:R-:W-:Y:S05]  /*90b0*/  @P0 BRA `(.L_x_123) ;  /* 0x0000000000140947 */ /* 0x000fea0003800000 */
[----:B------:R-:W1:Y:S02]  /*90c0*/  LDCU.64 UR4, c[0x0][0x888] ;  /* 0x00011100ff0477ac */ /* 0x000e640008000a00 */
[----:B-1----:R-:W-:-:S04]  /*90d0*/  ISETP.NE.U32.AND P0, PT, RZ, UR4, PT ;  /* 0x00000004ff007c0c */ /* 0x002fc8000bf05070 */
[----:B------:R-:W-:-:S13]  /*90e0*/  ISETP.NE.AND.EX P0, PT, RZ, UR5, PT, P0 ;  /* 0x00000005ff007c0c */ /* 0x000fda000bf05300 */
[----:B------:R-:W-:Y:S05]  /*90f0*/  @!P0 EXIT ;  /* 0x000000000000894d */ /* 0x000fea0003800000 */
[----:B------:R-:W-:Y:S05]  /*9100*/  BRA `(.L_x_124) ;  /* 0x0000000000087947 */ /* 0x000fea0003800000 */
.L_x_123:
[----:B------:R-:W-:-:S13]  /*9110*/  FSETP.NEU.AND P0, PT, R49, RZ, PT ;  /* 0x000000ff3100720b */ /* 0x000fda0003f0d000 */
[----:B------:R-:W-:Y:S05]  /*9120*/  @!P0 EXIT ;  /* 0x000000000000894d */ /* 0x000fea0003800000 */
.L_x_124:
[----:B------:R-:W-:Y:S05]  /*9130*/  BSYNC.RECONVERGENT B0 ;  /* 0x0000000000007941 */ /* 0x000fea0003800200 */
.L_x_121:
[----:B------:R-:W-:Y:S01]  /*9140*/  ULEA UR4, UR56, UR50, 0x3 ;  /* 0x0000003238047291 */ /* 0x000fe2000f8e18ff */
[----:B------:R-:W-:-:S04]  /*9150*/  DEPBAR.LE SB0, 0x0 ;  /* 0x000080000000791a */ /* 0x000fc80000000000 */
[----:B------:R-:W-:-:S04]  /*9160*/  UIADD3 UR4, UPT, UPT, UR4, 0x80, URZ ;  /* 0x0000008004047890 */ /* 0x000fc8000fffe0ff */
[----:B------:R-:W-:-:S09]  /*9170*/  UPRMT UR4, UR45, 0x654, UR4 ;  /* 0x000006542d047896 */ /* 0x000fd20008000004 */
[----:B------:R-:W-:Y:S01]  /*9180*/  SYNCS.ARRIVE.TRANS64.RED.A1T0 RZ, [UR4], RZ ;  /* 0x000000ffffff79a7 */ /* 0x000fe20008100404 */
[----:B------:R-:W-:Y:S05]  /*9190*/  EXIT ;  /* 0x000000000000794d */ /* 0x000fea0003800000 */
.L_x_19:
[----:B------:R-:W-:Y:S07]  /*91a0*/  MOV R2, UR17 ;  /* 0x0000001100027c02 */ /* 0x000fee0008000f00 */
.L_x_125:
[----:B-1----:R1:W2:Y:S02]  /*91b0*/  SYNCS.PHASECHK.TRANS64.TRYWAIT P1, [R2+URZ+0x30], R4 ;  /* 0x00003004020075a7 */ /* 0x0022a400080211ff */
[----:B--2---:R-:W-:Y:S05]  /*91c0*/  @!P1 NANOSLEEP.SYNCS 0x989680 ;  /* 0x009896800000995d */ /* 0x004fea0003900000 */
[----:B------:R-:W2:Y:S02]  /*91d0*/  @!P1 SYNCS.PHASECHK.TRANS64 P1, [R2+URZ+0x30], R4 ;  /* 0x00003004020095a7 */ /* 0x000ea400080210ff */
[----:B--2---:R-:W-:Y:S05]  /*91e0*/  @!P1 BRA `(.L_x_125) ;  /* 0xfffffffc00f09947 */ /* 0x004fea000383ffff */
[----:B------:R-:W-:Y:S05]  /*91f0*/  BRA `(.L_x_18) ;  /* 0xffffff84007c7947 */ /* 0x000fea000383ffff */
.L_x_25:
[----:B------:R-:W-:Y:S07]  /*9200*/  MOV R2, UR25 ;  /* 0x0000001900027c02 */ /* 0x000fee0008000f00 */
.L_x_126:
[----:B-1----:R1:W2:Y:S02]  /*9210*/  SYNCS.PHASECHK.TRANS64.TRYWAIT P0, [R2+URZ+0x30], R4 ;  /* 0x00003004020075a7 */ /* 0x0022a400080011ff */
[----:B--2---:R-:W-:Y:S05]  /*9220*/  @!P0 NANOSLEEP.SYNCS 0x989680 ;  /* 0x009896800000895d */ /* 0x004fea0003900000 */
[----:B------:R-:W2:Y:S02]  /*9230*/  @!P0 SYNCS.PHASECHK.TRANS64 P0, [R2+URZ+0x30], R4 ;  /* 0x00003004020085a7 */ /* 0x000ea400080010ff */
[----:B--2---:R-:W-:Y:S05]  /*9240*/  @!P0 BRA `(.L_x_126) ;  /* 0xfffffffc00f08947 */ /* 0x004fea000383ffff */
[----:B------:R-:W-:Y:S05]  /*9250*/  BRA `(.L_x_24) ;  /* 0xffffff8800fc7947 */ /* 0x000fea000383ffff */
.L_x_29:
[----:B-1----:R-:W-:-:S07]  /*9260*/  MOV R2, UR22 ;  /* 0x0000001600027c02 */ /* 0x002fce0008000f00 */
.L_x_127:
[----:B-1----:R1:W2:Y:S02]  /*9270*/  SYNCS.PHASECHK.TRANS64.TRYWAIT P0, [R2+URZ+0xb0], R3 ;  /* 0x0000b003020075a7 */ /* 0x0022a400080011ff */
[----:B--2---:R-:W-:Y:S05]  /*9280*/  @!P0 NANOSLEEP.SYNCS 0x989680 ;  /* 0x009896800000895d */ /* 0x004fea0003900000 */
[----:B------:R-:W2:Y:S02]  /*9290*/  @!P0 SYNCS.PHASECHK.TRANS64 P0, [R2+URZ+0xb0], R3 ;  /* 0x0000b003020085a7 */ /* 0x000ea400080010ff */
[----:B--2---:R-:W-:Y:S05]  /*92a0*/  @!P0 BRA `(.L_x_127) ;  /* 0xfffffffc00f08947 */ /* 0x004fea000383ffff */
[----:B------:R-:W-:Y:S05]  /*92b0*/  BRA `(.L_x_128) ;  /* 0xffffff8c00d47947 */ /* 0x000fea000383ffff */
.L_x_33:
[----:B------:R-:W-:-:S07]  /*92c0*/  MOV R0, UR4 ;  /* 0x0000000400007c02 */ /* 0x000fce0008000f00 */
.L_x_129:
[----:B-1----:R1:W2:Y:S02]  /*92d0*/  SYNCS.PHASECHK.TRANS64.TRYWAIT P0, [R0+URZ], R2 ;  /* 0x00000002000075a7 */ /* 0x0022a400080011ff */
[----:B--2---:R-:W-:Y:S05]  /*92e0*/  @!P0 NANOSLEEP.SYNCS 0x989680 ;  /* 0x009896800000895d */ /* 0x004fea0003900000 */
[----:B------:R-:W2:Y:S02]  /*92f0*/  @!P0 SYNCS.PHASECHK.TRANS64 P0, [R0+URZ], R2 ;  /* 0x00000002000085a7 */ /* 0x000ea400080010ff */
[----:B--2---:R-:W-:Y:S05]  /*9300*/  @!P0 BRA `(.L_x_129) ;  /* 0xfffffffc00f08947 */ /* 0x004fea000383ffff */
[----:B------:R-:W-:Y:S05]  /*9310*/  BRA `(.L_x_130) ;  /* 0xffffff94002c7947 */ /* 0x000fea000383ffff */
.L_x_34:
[----:B------:R-:W-:-:S07]  /*9320*/  MOV R0, UR4 ;  /* 0x0000000400007c02 */ /* 0x000fce0008000f00 */
.L_x_131:
[----:B-1----:R1:W2:Y:S02]  /*9330*/  SYNCS.PHASECHK.TRANS64.TRYWAIT P0, [R0+URZ], R2 ;  /* 0x00000002000075a7 */ /* 0x0022a400080011ff */
[----:B--2---:R-:W-:Y:S05]  /*9340*/  @!P0 NANOSLEEP.SYNCS 0x989680 ;  /* 0x009896800000895d */ /* 0x004fea0003900000 */
[----:B------:R-:W2:Y:S02]  /*9350*/  @!P0 SYNCS.PHASECHK.TRANS64 P0, [R0+URZ], R2 ;  /* 0x00000002000085a7 */ /* 0x000ea400080010ff */
[----:B--2---:R-:W-:Y:S05]  /*9360*/  @!P0 BRA `(.L_x_131) ;  /* 0xfffffffc00f08947 */ /* 0x004fea000383ffff */
[----:B------:R-:W-:Y:S05]  /*9370*/  BRA `(.L_x_132) ;  /* 0xffffff94003c7947 */ /* 0x000fea000383ffff */
.L_x_35:
[----:B------:R-:W-:-:S07]  /*9380*/  MOV R0, UR4 ;  /* 0x0000000400007c02 */ /* 0x000fce0008000f00 */
.L_x_133:
[----:B-1----:R1:W2:Y:S02]  /*9390*/  SYNCS.PHASECHK.TRANS64.TRYWAIT P0, [R0+URZ], R2 ;  /* 0x00000002000075a7 */ /* 0x0022a400080011ff */
[----:B--2---:R-:W-:Y:S05]  /*93a0*/  @!P0 NANOSLEEP.SYNCS 0x989680 ;  /* 0x009896800000895d */ /* 0x004fea0003900000 */
[----:B------:R-:W2:Y:S02]  /*93b0*/  @!P0 SYNCS.PHASECHK.TRANS64 P0, [R0+URZ], R2 ;  /* 0x00000002000085a7 */ /* 0x000ea400080010ff */
[----:B--2---:R-:W-:Y:S05]  /*93c0*/  @!P0 BRA `(.L_x_133) ;  /* 0xfffffffc00f08947 */ /* 0x004fea000383ffff */
[----:B------:R-:W-:Y:S05]  /*93d0*/  BRA `(.L_x_134) ;  /* 0xffffff94004c7947 */ /* 0x000fea000383ffff */
.L_x_36:
[----:B------:R-:W-:-:S07]  /*93e0*/  MOV R0, UR4 ;  /* 0x0000000400007c02 */ /* 0x000fce0008000f00 */
.L_x_135:
[----:B-1----:R1:W2:Y:S02]  /*93f0*/  SYNCS.PHASECHK.TRANS64.TRYWAIT P0, [R0+URZ], R2 ;  /* 0x00000002000075a7 */ /* 0x0022a400080011ff */
[----:B--2---:R-:W-:Y:S05]  /*9400*/  @!P0 NANOSLEEP.SYNCS 0x989680 ;  /* 0x009896800000895d */ /* 0x004fea0003900000 */
[----:B------:R-:W2:Y:S02]  /*9410*/  @!P0 SYNCS.PHASECHK.TRANS64 P0, [R0+URZ], R2 ;  /* 0x00000002000085a7 */ /* 0x000ea400080010ff */
[----:B--2---:R-:W-:Y:S05]  /*9420*/  @!P0 BRA `(.L_x_135) ;  /* 0xfffffffc00f08947 */ /* 0x004fea000383ffff */
[----:B------:R-:W-:Y:S05]  /*9430*/  BRA `(.L_x_136) ;  /* 0xffffff94005c7947 */ /* 0x000fea000383ffff */
.L_x_37:
[----:B------:R-:W-:-:S07]  /*9440*/  MOV R0, UR4 ;  /* 0x0000000400007c02 */ /* 0x000fce0008000f00 */
.L_x_137:
[----:B-1----:R1:W2:Y:S02]  /*9450*/  SYNCS.PHASECHK.TRANS64.TRYWAIT P0, [R0+URZ], R2 ;  /* 0x00000002000075a7 */ /* 0x0022a400080011ff */
[----:B--2---:R-:W-:Y:S05]  /*9460*/  @!P0 NANOSLEEP.SYNCS 0x989680 ;  /* 0x009896800000895d */ /* 0x004fea0003900000 */
[----:B------:R-:W2:Y:S02]  /*9470*/  @!P0 SYNCS.PHASECHK.TRANS64 P0, [R0+URZ], R2 ;  /* 0x00000002000085a7 */ /* 0x000ea400080010ff */
[----:B--2---:R-:W-:Y:S05]  /*9480*/  @!P0 BRA `(.L_x_137) ;  /* 0xfffffffc00f08947 */ /* 0x004fea000383ffff */
[----:B------:R-:W-:Y:S05]  /*9490*/  BRA `(.L_x_138) ;  /* 0xffffff94006c7947 */ /* 0x000fea000383ffff */
.L_x_40:
[----:B------:R-:W-:-:S07]  /*94a0*/  MOV R4, UR45 ;  /* 0x0000002d00047c02 */ /* 0x000fce0008000f00 */
.L_x_139:
[----:B-1----:R1:W2:Y:S02]  /*94b0*/  SYNCS.PHASECHK.TRANS64.TRYWAIT P1, [R4+URZ+0xb8], R6 ;  /* 0x0000b806040075a7 */ /* 0x0022a400080211ff */
[----:B--2---:R-:W-:Y:S05]  /*94c0*/  @!P1 NANOSLEEP.SYNCS 0x989680 ;  /* 0x009896800000995d */ /* 0x004fea0003900000 */
[----:B------:R-:W2:Y:S02]  /*94d0*/  @!P1 SYNCS.PHASECHK.TRANS64 P1, [R4+URZ+0xb8], R6 ;  /* 0x0000b806040095a7 */ /* 0x000ea400080210ff */
[----:B--2---:R-:W-:Y:S05]  /*94e0*/  @!P1 BRA `(.L_x_139) ;  /* 0xfffffffc00f09947 */ /* 0x004fea000383ffff */
[----:B------:R-:W-:Y:S05]  /*94f0*/  BRA `(.L_x_140) ;  /* 0xffffff9400d47947 */ /* 0x000fea000383ffff */
.L_x_41:
[----:B-1----:R-:W-:-:S07]  /*9500*/  MOV R4, UR45 ;  /* 0x0000002d00047c02 */ /* 0x002fce0008000f00 */
.L_x_141:
[----:B-1----:R1:W2:Y:S02]  /*9510*/  SYNCS.PHASECHK.TRANS64.TRYWAIT P1, [R4+URZ+0xb0], R5 ;  /* 0x0000b005040075a7 */ /* 0x0022a400080211ff */
[----:B--2---:R-:W-:Y:S05]  /*9520*/  @!P1 NANOSLEEP.SYNCS 0x989680 ;  /* 0x009896800000995d */ /* 0x004fea0003900000 */
[----:B------:R-:W2:Y:S02]  /*9530*/  @!P1 SYNCS.PHASECHK.TRANS64 P1, [R4+URZ+0xb0], R5 ;  /* 0x0000b005040095a7 */ /* 0x000ea400080210ff */
[----:B--2---:R-:W-:Y:S05]  /*9540*/  @!P1 BRA `(.L_x_141) ;  /* 0xfffffffc00f09947 */ /* 0x004fea000383ffff */
[----:B------:R-:W-:Y:S05]  /*9550*/  BRA `(.L_x_142) ;  /* 0xffffff9400dc7947 */ /* 0x000fea000383ffff */
.L_x_49:
[----:B------:R-:W-:-:S07]  /*9560*/  MOV R0, UR6 ;  /* 0x0000000600007c02 */ /* 0x000fce0008000f00 */
.L_x_143:
[----:B-1----:R1:W2:Y:S02]  /*9570*/  SYNCS.PHASECHK.TRANS64.TRYWAIT P0, [R0+URZ+0xb0], R4 ;  /* 0x0000b004000075a7 */ /* 0x0022a400080011ff */
[----:B--2---:R-:W-:Y:S05]  /*9580*/  @!P0 NANOSLEEP.SYNCS 0x989680 ;  /* 0x009896800000895d */ /* 0x004fea0003900000 */
[----:B------:R-:W2:Y:S02]  /*9590*/  @!P0 SYNCS.PHASECHK.TRANS64 P0, [R0+URZ+0xb0], R4 ;  /* 0x0000b004000085a7 */ /* 0x000ea400080010ff */
[----:B--2---:R-:W-:Y:S05]  /*95a0*/  @!P0 BRA `(.L_x_143) ;  /* 0xfffffffc00f08947 */ /* 0x004fea000383ffff */
[----:B------:R-:W-:Y:S05]  /*95b0*/  BRA `(.L_x_144) ;  /* 0xffffff9c00607947 */ /* 0x000fea000383ffff */
.L_x_50:
[----:B------:R-:W-:-:S07]  /*95c0*/  MOV R4, UR8 ;  /* 0x0000000800047c02 */ /* 0x000fce0008000f00 */
.L_x_145:
[----:B-1----:R1:W2:Y:S02]  /*95d0*/  SYNCS.PHASECHK.TRANS64.TRYWAIT P0, [R4+URZ+0xd0], R0 ;  /* 0x0000d000040075a7 */ /* 0x0022a400080011ff */
[----:B--2---:R-:W-:Y:S05]  /*95e0*/  @!P0 NANOSLEEP.SYNCS 0x989680 ;  /* 0x009896800000895d */ /* 0x004fea0003900000 */
[----:B------:R-:W2:Y:S02]  /*95f0*/  @!P0 SYNCS.PHASECHK.TRANS64 P0, [R4+URZ+0xd0], R0 ;  /* 0x0000d000040085a7 */ /* 0x000ea400080010ff */
[----:B--2---:R-:W-:Y:S05]  /*9600*/  @!P0 BRA `(.L_x_145) ;  /* 0xfffffffc00f08947 */ /* 0x004fea000383ffff */
[----:B------:R-:W-:Y:S05]  /*9610*/  BRA `(.L_x_146) ;  /* 0xffffff9c007c7947 */ /* 0x000fea000383ffff */
.L_x_53:
[----:B-1----:R-:W-:Y:S07]  /*9620*/  MOV R0, UR7 ;  /* 0x0000000700007c02 */ /* 0x002fee0008000f00 */
.L_x_147:
[----:B-1----:R1:W2:Y:S02]  /*9630*/  SYNCS.PHASECHK.TRANS64.TRYWAIT P0, [R0+URZ], R5 ;  /* 0x00000005000075a7 */ /* 0x0022a400080011ff */
[----:B--2---:R-:W-:Y:S05]  /*9640*/  @!P0 NANOSLEEP.SYNCS 0x989680 ;  /* 0x009896800000895d */ /* 0x004fea0003900000 */
[----:B------:R-:W2:Y:S02]  /*9650*/  @!P0 SYNCS.PHASECHK.TRANS64 P0, [R0+URZ], R5 ;  /* 0x00000005000085a7 */ /* 0x000ea400080010ff */
[----:B--2---:R-:W-:Y:S05]  /*9660*/  @!P0 BRA `(.L_x_147) ;  /* 0xfffffffc00f08947 */ /* 0x004fea000383ffff */
[----:B------:R-:W-:Y:S05]  /*9670*/  BRA `(.L_x_52) ;  /* 0xffffff9c00a07947 */ /* 0x000fea000383ffff */
.L_x_56:
[----:B------:R-:W-:-:S07]  /*9680*/  MOV R0, UR5 ;  /* 0x0000000500007c02 */ /* 0x000fce0008000f00 */
.L_x_148:
[----:B-1----:R1:W3:Y:S02]  /*9690*/  SYNCS.PHASECHK.TRANS64.TRYWAIT P0, [R0+URZ], R2 ;  /* 0x00000002000075a7 */ /* 0x0022e400080011ff */
[----:B---3--:R-:W-:Y:S05]  /*96a0*/  @!P0 NANOSLEEP.SYNCS 0x989680 ;  /* 0x009896800000895d */ /* 0x008fea0003900000 */
[----:B------:R-:W3:Y:S02]  /*96b0*/  @!P0 SYNCS.PHASECHK.TRANS64 P0, [R0+URZ], R2 ;  /* 0x00000002000085a7 */ /* 0x000ee400080010ff */
[----:B---3--:R-:W-:Y:S05]  /*96c0*/  @!P0 BRA `(.L_x_148) ;  /* 0xfffffffc00f08947 */ /* 0x008fea000383ffff */
[----:B------:R-:W-:Y:S05]  /*96d0*/  BRA `(.L_x_149) ;  /* 0xffffffa000947947 */ /* 0x000fea000383ffff */
.L_x_57:
[----:B------:R-:W-:-:S07]  /*96e0*/  MOV R0, UR7 ;  /* 0x0000000700007c02 */ /* 0x000fce0008000f00 */
.L_x_150:
[----:B-1----:R1:W3:Y:S02]  /*96f0*/  SYNCS.PHASECHK.TRANS64.TRYWAIT P0, [R0+URZ], R2 ;  /* 0x00000002000075a7 */ /* 0x0022e400080011ff */
[----:B---3--:R-:W-:Y:S05]  /*9700*/  @!P0 NANOSLEEP.SYNCS 0x989680 ;  /* 0x009896800000895d */ /* 0x008fea0003900000 */
[----:B------:R-:W3:Y:S02]  /*9710*/  @!P0 SYNCS.PHASECHK.TRANS64 P0, [R0+URZ], R2 ;  /* 0x00000002000085a7 */ /* 0x000ee400080010ff */
[----:B---3--:R-:W-:Y:S05]  /*9720*/  @!P0 BRA `(.L_x_150) ;  /* 0xfffffffc00f08947 */ /* 0x008fea000383ffff */
[----:B------:R-:W-:Y:S05]  /*9730*/  BRA `(.L_x_151) ;  /* 0xffffffa000a07947 */ /* 0x000fea000383ffff */
.L_x_62:
[----:B------:R-:W-:Y:S07]  /*9740*/  MOV R0, UR22 ;  /* 0x0000001600007c02 */ /* 0x000fee0008000f00 */
.L_x_152:
[----:B--2---:R2:W3:Y:S02]  /*9750*/  SYNCS.PHASECHK.TRANS64.TRYWAIT P0, [R0+URZ+0xb0], R2 ;  /* 0x0000b002000075a7 */ /* 0x0044e400080011ff */
[----:B---3--:R-:W-:Y:S05]  /*9760*/  @!P0 NANOSLEEP.SYNCS 0x989680 ;  /* 0x009896800000895d */ /* 0x008fea0003900000 */
[----:B------:R-:W3:Y:S02]  /*9770*/  @!P0 SYNCS.PHASECHK.TRANS64 P0, [R0+URZ+0xb0], R2 ;  /* 0x0000b002000085a7 */ /* 0x000ee400080010ff */
[----:B---3--:R-:W-:Y:S05]  /*9780*/  @!P0 BRA `(.L_x_152) ;  /* 0xfffffffc00f08947 */ /* 0x008fea000383ffff */
[----:B------:R-:W-:Y:S05]  /*9790*/  BRA `(.L_x_153) ;  /* 0xffffffa400d07947 */ /* 0x000fea000383ffff */
.L_x_65:
[----:B------:R-:W-:Y:S07]  /*97a0*/  MOV R0, UR22 ;  /* 0x0000001600007c02 */ /* 0x000fee0008000f00 */
.L_x_154:
[----:B-1----:R1:W2:Y:S02]  /*97b0*/  SYNCS.PHASECHK.TRANS64.TRYWAIT P0, [R0+URZ+0xa8], R2 ;  /* 0x0000a802000075a7 */ /* 0x0022a400080011ff */
[----:B--2---:R-:W-:Y:S05]  /*97c0*/  @!P0 NANOSLEEP.SYNCS 0x989680 ;  /* 0x009896800000895d */ /* 0x004fea0003900000 */
[----:B------:R-:W2:Y:S02]  /*97d0*/  @!P0 SYNCS.PHASECHK.TRANS64 P0, [R0+URZ+0xa8], R2 ;  /* 0x0000a802000085a7 */ /* 0x000ea400080010ff */
[----:B--2---:R-:W-:Y:S05]  /*97e0*/  @!P0 BRA `(.L_x_154) ;  /* 0xfffffffc00f08947 */ /* 0x004fea000383ffff */
[----:B------:R-:W-:Y:S05]  /*97f0*/  BRA `(.L_x_64) ;  /* 0xffffffa800a87947 */ /* 0x000fea000383ffff */
.L_x_68:
[----:B------:R-:W-:Y:S07]  /*9800*/  MOV R0, UR22 ;  /* 0x0000001600007c02 */ /* 0x000fee0008000f00 */
.L_x_155:
[----:B-1----:R1:W2:Y:S02]  /*9810*/  SYNCS.PHASECHK.TRANS64.TRYWAIT P0, [R0+URZ+0x80], R14 ;  /* 0x0000800e000075a7 */ /* 0x0022a400080011ff */
[----:B--2---:R-:W-:Y:S05]  /*9820*/  @!P0 NANOSLEEP.SYNCS 0x989680 ;  /* 0x009896800000895d */ /* 0x004fea0003900000 */
[----:B------:R-:W2:Y:S02]  /*9830*/  @!P0 SYNCS.PHASECHK.TRANS64 P0, [R0+URZ+0x80], R14 ;  /* 0x0000800e000085a7 */ /* 0x000ea400080010ff */
[----:B--2---:R-:W-:Y:S05]  /*9840*/  @!P0 BRA `(.L_x_155) ;  /* 0xfffffffc00f08947 */ /* 0x004fea000383ffff */
[----:B------:R-:W-:Y:S05]  /*9850*/  BRA `(.L_x_156) ;  /* 0xffffffac00607947 */ /* 0x000fea000383ffff */
.L_x_69:
[----:B------:R-:W-:Y:S07]  /*9860*/  MOV R0, UR22 ;  /* 0x0000001600007c02 */ /* 0x000fee0008000f00 */
.L_x_157:
[----:B-1----:R1:W2:Y:S02]  /*9870*/  SYNCS.PHASECHK.TRANS64.TRYWAIT P0, [R0+URZ+0x88], R14 ;  /* 0x0000880e000075a7 */ /* 0x0022a400080011ff */
[----:B--2---:R-:W-:Y:S05]  /*9880*/  @!P0 NANOSLEEP.SYNCS 0x989680 ;  /* 0x009896800000895d */ /* 0x004fea0003900000 */
[----:B------:R-:W2:Y:S02]  /*9890*/  @!P0 SYNCS.PHASECHK.TRANS64 P0, [R0+URZ+0x88], R14 ;  /* 0x0000880e000085a7 */ /* 0x000ea400080010ff */
[----:B--2---:R-:W-:Y:S05]  /*98a0*/  @!P0 BRA `(.L_x_157) ;  /* 0xfffffffc00f08947 */ /* 0x004fea000383ffff */
[----:B------:R-:W-:Y:S05]  /*98b0*/  BRA `(.L_x_158) ;  /* 0xffffffac00947947 */ /* 0x000fea000383ffff */
.L_x_70:
[----:B------:R-:W-:Y:S07]  /*98c0*/  MOV R0, UR22 ;  /* 0x0000001600007c02 */ /* 0x000fee0008000f00 */
.L_x_159:
[----:B-1----:R1:W2:Y:S02]  /*98d0*/  SYNCS.PHASECHK.TRANS64.TRYWAIT P0, [R0+URZ+0x90], R14 ;  /* 0x0000900e000075a7 */ /* 0x0022a400080011ff */
[----:B--2---:R-:W-:Y:S05]  /*98e0*/  @!P0 NANOSLEEP.SYNCS 0x989680 ;  /* 0x009896800000895d */ /* 0x004fea0003900000 */
[----:B------:R-:W2:Y:S02]  /*98f0*/  @!P0 SYNCS.PHASECHK.TRANS64 P0, [R0+URZ+0x90], R14 ;  /* 0x0000900e000085a7 */ /* 0x000ea400080010ff */
[----:B--2---:R-:W-:Y:S05]  /*9900*/  @!P0 BRA `(.L_x_159) ;  /* 0xfffffffc00f08947 */ /* 0x004fea000383ffff */
[----:B------:R-:W-:Y:S05]  /*9910*/  BRA `(.L_x_160) ;  /* 0xffffffac00d87947 */ /* 0x000fea000383ffff */
.L_x_71:
[----:B------:R-:W-:Y:S07]  /*9920*/  MOV R0, UR22 ;  /* 0x0000001600007c02 */ /* 0x000fee0008000f00 */
.L_x_161:
[----:B-1----:R1:W2:Y:S02]  /*9930*/  SYNCS.PHASECHK.TRANS64.TRYWAIT P0, [R0+URZ+0x98], R14 ;  /* 0x0000980e000075a7 */ /* 0x0022a400080011ff */
[----:B--2---:R-:W-:Y:S05]  /*9940*/  @!P0 NANOSLEEP.SYNCS 0x989680 ;  /* 0x009896800000895d */ /* 0x004fea0003900000 */
[----:B------:R-:W2:Y:S02]  /*9950*/  @!P0 SYNCS.PHASECHK.TRANS64 P0, [R0+URZ+0x98], R14 ;  /* 0x0000980e000085a7 */ /* 0x000ea400080010ff */
[----:B--2---:R-:W-:Y:S05]  /*9960*/  @!P0 BRA `(.L_x_161) ;  /* 0xfffffffc00f08947 */ /* 0x004fea000383ffff */
[----:B------:R-:W-:Y:S05]  /*9970*/  BRA `(.L_x_162) ;  /* 0xffffffb0005c7947 */ /* 0x000fea000383ffff */
.L_x_73:
[----:B------:R-:W-:-:S07]  /*9980*/  MOV R0, UR22 ;  /* 0x0000001600007c02 */ /* 0x000fce0008000f00 */
.L_x_163:
[----:B-1----:R1:W3:Y:S02]  /*9990*/  SYNCS.PHASECHK.TRANS64.TRYWAIT P0, [R0+URZ+0x80], R2 ;  /* 0x00008002000075a7 */ /* 0x0022e400080011ff */
[----:B---3--:R-:W-:Y:S05]  /*99a0*/  @!P0 NANOSLEEP.SYNCS 0x989680 ;  /* 0x009896800000895d */ /* 0x008fea0003900000 */
[----:B------:R-:W3:Y:S02]  /*99b0*/  @!P0 SYNCS.PHASECHK.TRANS64 P0, [R0+URZ+0x80], R2 ;  /* 0x00008002000085a7 */ /* 0x000ee400080010ff */
[----:B---3--:R-:W-:Y:S05]  /*99c0*/  @!P0 BRA `(.L_x_163) ;  /* 0xfffffffc00f08947 */ /* 0x008fea000383ffff */
[----:B------:R-:W-:Y:S05]  /*99d0*/  BRA `(.L_x_164) ;  /* 0xffffffb000c07947 */ /* 0x000fea000383ffff */
.L_x_74:
[----:B-1----:R-:W-:-:S07]  /*99e0*/  MOV R0, UR22 ;  /* 0x0000001600007c02 */ /* 0x002fce0008000f00 */
.L_x_165:
[----:B-1----:R1:W3:Y:S02]  /*99f0*/  SYNCS.PHASECHK.TRANS64.TRYWAIT P0, [R0+URZ+0x88], R2 ;  /* 0x00008802000075a7 */ /* 0x0022e400080011ff */
[----:B---3--:R-:W-:Y:S05]  /*9a00*/  @!P0 NANOSLEEP.SYNCS 0x989680 ;  /* 0x009896800000895d */ /* 0x008fea0003900000 */
[----:B------:R-:W3:Y:S02]  /*9a10*/  @!P0 SYNCS.PHASECHK.TRANS64 P0, [R0+URZ+0x88], R2 ;  /* 0x00008802000085a7 */ /* 0x000ee400080010ff */
[----:B---3--:R-:W-:Y:S05]  /*9a20*/  @!P0 BRA `(.L_x_165) ;  /* 0xfffffffc00f08947 */ /* 0x008fea000383ffff */
[----:B------:R-:W-:Y:S05]  /*9a30*/  BRA `(.L_x_166) ;  /* 0xffffffb000b07947 */ /* 0x000fea000383ffff */
.L_x_75:
[----:B-1----:R-:W-:-:S07]  /*9a40*/  MOV R0, UR22 ;  /* 0x0000001600007c02 */ /* 0x002fce0008000f00 */
.L_x_167:
[----:B-1----:R1:W3:Y:S02]  /*9a50*/  SYNCS.PHASECHK.TRANS64.TRYWAIT P0, [R0+URZ+0x90], R2 ;  /* 0x00009002000075a7 */ /* 0x0022e400080011ff */
[----:B---3--:R-:W-:Y:S05]  /*9a60*/  @!P0 NANOSLEEP.SYNCS 0x989680 ;  /* 0x009896800000895d */ /* 0x008fea0003900000 */
[----:B------:R-:W3:Y:S02]  /*9a70*/  @!P0 SYNCS.PHASECHK.TRANS64 P0, [R0+URZ+0x90], R2 ;  /* 0x00009002000085a7 */ /* 0x000ee400080010ff */
[----:B---3--:R-:W-:Y:S05]  /*9a80*/  @!P0 BRA `(.L_x_167) ;  /* 0xfffffffc00f08947 */ /* 0x008fea000383ffff */
[----:B------:R-:W-:Y:S05]  /*9a90*/  BRA `(.L_x_168) ;  /* 0xffffffb000a07947 */ /* 0x000fea000383ffff */
.L_x_77:
[----:B------:R-:W-:Y:S07]  /*9aa0*/  MOV R0, UR50 ;  /* 0x0000003200007c02 */ /* 0x000fee0008000f00 */
.L_x_169:
[----:B-1----:R1:W2:Y:S02]  /*9ab0*/  SYNCS.PHASECHK.TRANS64.TRYWAIT P0, [R0+URZ+0xb0], R2 ;  /* 0x0000b002000075a7 */ /* 0x0022a400080011ff */
[----:B--2---:R-:W-:Y:S05]  /*9ac0*/  @!P0 NANOSLEEP.SYNCS 0x989680 ;  /* 0x009896800000895d */ /* 0x004fea0003900000 */
[----:B------:R-:W2:Y:S02]  /*9ad0*/  @!P0 SYNCS.PHASECHK.TRANS64 P0, [R0+URZ+0xb0], R2 ;  /* 0x0000b002000085a7 */ /* 0x000ea400080010ff */
[----:B--2---:R-:W-:Y:S05]  /*9ae0*/  @!P0 BRA `(.L_x_169) ;  /* 0xfffffffc00f08947 */ /* 0x004fea000383ffff */
[----:B------:R-:W-:Y:S05]  /*9af0*/  BRA `(.L_x_170) ;  /* 0xffffffb400707947 */ /* 0x000fea000383ffff */
.L_x_88:
[----:B-1----:R-:W-:Y:S04]  /*9b00*/  MOV R2, UR50 ;  /* 0x0000003200027c02 */ /* 0x002fe80008000f00 */
[----:B------:R1:W3:Y:S03]  /*9b10*/  SYNCS.PHASECHK.TRANS64.TRYWAIT P1, [R2+URZ+0x60], R3 ;  /* 0x00006003020075a7 */ /* 0x0002e600080211ff */
[----:B---3--:R-:W-:Y:S05]  /*9b20*/  @!P1 NANOSLEEP.SYNCS 0x989680 ;  /* 0x009896800000995d */ /* 0x008fea0003900000 */
[----:B------:R-:W3:Y:S02]  /*9b30*/  @!P1 SYNCS.PHASECHK.TRANS64 P1, [R2+URZ+0x60], R3 ;  /* 0x00006003020095a7 */ /* 0x000ee400080210ff */
[----:B---3--:R-:W-:Y:S05]  /*9b40*/  @!P1 BRA `(.L_x_88) ;  /* 0xfffffffc00ec9947 */ /* 0x008fea000383ffff */
[----:B------:R-:W-:Y:S05]  /*9b50*/  BRA `(.L_x_87) ;  /* 0xffffffc000b07947 */ /* 0x000fea000383ffff */
.L_x_90:
[----:B-1----:R1:W4:Y:S02]  /*9b60*/  SYNCS.PHASECHK.TRANS64.TRYWAIT P0, [R64+URZ+0xc0], R0 ;  /* 0x0000c000400075a7 */ /* 0x00232400080011ff */
[----:B----4-:R-:W-:Y:S05]  /*9b70*/  @!P0 NANOSLEEP.SYNCS 0x989680 ;  /* 0x009896800000895d */ /* 0x010fea0003900000 */
[----:B------:R-:W4:Y:S02]  /*9b80*/  @!P0 SYNCS.PHASECHK.TRANS64 P0, [R64+URZ+0xc0], R0 ;  /* 0x0000c000400085a7 */ /* 0x000f2400080010ff */
[----:B----4-:R-:W-:Y:S05]  /*9b90*/  @!P0 BRA `(.L_x_90) ;  /* 0xfffffffc00f08947 */ /* 0x010fea000383ffff */
[----:B------:R-:W-:Y:S05]  /*9ba0*/  BRA `(.L_x_89) ;  /* 0xffffffc000d87947 */ /* 0x000fea000383ffff */
.L_x_99:
[----:B--2---:R2:W4:Y:S02]  /*9bb0*/  SYNCS.PHASECHK.TRANS64.TRYWAIT P0, [R2+URZ+0x60], R0 ;  /* 0x00006000020075a7 */ /* 0x00452400080011ff */
[----:B----4-:R-:W-:Y:S05]  /*9bc0*/  @!P0 NANOSLEEP.SYNCS 0x989680 ;  /* 0x009896800000895d */ /* 0x010fea0003900000 */
[----:B------:R-:W4:Y:S02]  /*9bd0*/  @!P0 SYNCS.PHASECHK.TRANS64 P0, [R2+URZ+0x60], R0 ;  /* 0x00006000020085a7 */ /* 0x000f2400080010ff */
[----:B----4-:R-:W-:Y:S05]  /*9be0*/  @!P0 BRA `(.L_x_99) ;  /* 0xfffffffc00f08947 */ /* 0x010fea000383ffff */
[----:B------:R-:W-:Y:S05]  /*9bf0*/  BRA `(.L_x_98) ;  /* 0xffffffcc00bc7947 */ /* 0x000fea000383ffff */
.L_x_107:
[----:B-1----:R1:W2:Y:S02]  /*9c00*/  SYNCS.PHASECHK.TRANS64.TRYWAIT P0, [R6+URZ+0x60], R5 ;  /* 0x00006005060075a7 */ /* 0x0022a400080011ff */
[----:B--2---:R-:W-:Y:S05]  /*9c10*/  @!P0 NANOSLEEP.SYNCS 0x989680 ;  /* 0x009896800000895d */ /* 0x004fea0003900000 */
[----:B------:R-:W2:Y:S02]  /*9c20*/  @!P0 SYNCS.PHASECHK.TRANS64 P0, [R6+URZ+0x60], R5 ;  /* 0x00006005060085a7 */ /* 0x000ea400080010ff */
[----:B--2---:R-:W-:Y:S05]  /*9c30*/  @!P0 BRA `(.L_x_107) ;  /* 0xfffffffc00f08947 */ /* 0x004fea000383ffff */
[----:B------:R-:W-:Y:S05]  /*9c40*/  BRA `(.L_x_106) ;  /* 0xffffffd800c07947 */ /* 0x000fea000383ffff */
.L_x_115:
[----:B--2---:R2:W4:Y:S02]  /*9c50*/  SYNCS.PHASECHK.TRANS64.TRYWAIT P0, [R2+URZ+0x60], R5 ;  /* 0x00006005020075a7 */ /* 0x00452400080011ff */
[----:B----4-:R-:W-:Y:S05]  /*9c60*/  @!P0 NANOSLEEP.SYNCS 0x989680 ;  /* 0x009896800000895d */ /* 0x010fea0003900000 */
[----:B------:R-:W4:Y:S02]  /*9c70*/  @!P0 SYNCS.PHASECHK.TRANS64 P0, [R2+URZ+0x60], R5 ;  /* 0x00006005020085a7 */ /* 0x000f2400080010ff */
[----:B----4-:R-:W-:Y:S05]  /*9c80*/  @!P0 BRA `(.L_x_115) ;  /* 0xfffffffc00f08947 */ /* 0x010fea000383ffff */
[----:B------:R-:W-:Y:S05]  /*9c90*/  BRA `(.L_x_114) ;  /* 0xffffffe400c07947 */ /* 0x000fea000383ffff */
        .weak           $__internal_0_$__cuda_sm10x_tcgen05_guardrail_trap_col_being_dealloced_not_returned_by_alloc
        .type           $__internal_0_$__cuda_sm10x_tcgen05_guardrail_trap_col_being_dealloced_not_returned_by_alloc,@function
        .size           $__internal_0_$__cuda_sm10x_tcgen05_guardrail_trap_col_being_dealloced_not_returned_by_alloc,($__internal_1_$__cuda_sm10x_tcgen05_guardrail_trap_phase_invalid_during_alloc - $__internal_0_$__cuda_sm10x_tcgen05_guardrail_trap_col_being_dealloced_not_returned_by_alloc)
$__internal_0_$__cuda_sm10x_tcgen05_guardrail_trap_col_being_dealloced_not_returned_by_alloc:
[----:B------:R-:W-:Y:S05]  /*9ca0*/  BPT.TRAP 0x1 ;  /* 0x000000040000795c */ /* 0x000fea0000300000 */
[----:B------:R-:W-:-:S04]  /*9cb0*/  HFMA2 R3, -RZ, RZ, 0, 0 ;  /* 0x00000000ff037431 */ /* 0x000fc800000001ff */
[----:B------:R-:W-:Y:S05]  /*9cc0*/  RET.REL.NODEC R2 `(_ZN7cutlass13device_kernelINS_4conv6kernel13ConvUniversalINS1_16ConvProblemShapeILNS1_8OperatorE1ELi2EEENS1_10collective14CollectiveConvINS1_47MainloopSm100TmaUmmaWarpSpecializedImplicitGemmILS5_1ELi6ELi2ELi1ELi2EN4cute5tupleIJNSA_1CILi1EEESD_SD_EEEEENSB_IJNSC_ILi128EEESG_NSB_IJNSC_ILi64EEEEEEEEENS_10bfloat16_tESK_NSA_8TiledMMAINSA_8MMA_AtomIJNSA_20SM100_MMA_F16BF16_SSISK_SK_fLi128ELi128ELNSA_4UMMA5MajorE0ELSP_1ELNSO_7ScaleInE0ELSQ_0EEEEEENSA_6LayoutISE_NSB_IJNSC_ILi0EEESU_SU_EEEEENSB_IJNSA_10UnderscoreESX_SX_EEEEENS7_6detail27Sm100ImplicitGemmTileTraitsINSA_20SM90_TMA_LOAD_IM2COLENSA_14ComposedLayoutINSA_7SwizzleILi3ELi4ELi3EEENSA_18smem_ptr_flag_bitsILi16EEENST_INSB_IJNSC_ILi8EEESH_EEENSB_IJSH_SD_EEEEEEEvEENS11_INSA_13SM90_TMA_LOADENS13_IS15_S17_NST_INSB_IJSH_S18_EEENSB_IJSD_SH_EEEEEEEvEEEENS_8epilogue10collective18CollectiveEpilogueINS1L_23Sm100TmaWarpSpecializedILi4ELi2ELi32ELb1ELb0EEEJSJ_NSB_IJNST_ISG_SD_EENST_INSC_ILi32EEESD_EEEEESK_NSB_IJNSB_IJlllEEESD_SU_EEESK_S1V_NS1L_6fusion15FusionCallbacksIS1P_NS1W_17LinearCombinationISK_fSK_fLNS_15FloatRoundStyleE2EEESJ_S1T_JEEENSA_5SM1004TMEM4LOAD26SM100_TMEM_LOAD_32dp32b32xES12_NS13_INS14_ILi2ELi4ELi3EEES17_NST_INSB_IJS18_S1R_EEENSB_IJS1R_SD_EEEEEEENSA_39AutoVectorizingCopyWithAssumedAlignmentILi128EEENSA_21SM90_TMA_STORE_IM2COLES2A_S2C_S2C_EEEvvEEEEvNT_6ParamsE) ;  /* 0xffffff6002cc7950 */ /* 0x000fea0003c3ffff */
        .weak           $__internal_1_$__cuda_sm10x_tcgen05_guardrail_trap_phase_invalid_during_alloc
        .type           $__internal_1_$__cuda_sm10x_tcgen05_guardrail_trap_phase_invalid_during_alloc,@function
        .size           $__internal_1_$__cuda_sm10x_tcgen05_guardrail_trap_phase_invalid_during_alloc,($__internal_2_$__cuda_sm10x_tcgen05_guardrail_trap_unallocated_columns_being_dealloced - $__internal_1_$__cuda_sm10x_tcgen05_guardrail_trap_phase_invalid_during_alloc)
$__internal_1_$__cuda_sm10x_tcgen05_guardrail_trap_phase_invalid_during_alloc:
[----:B------:R-:W-:Y:S05]  /*9cd0*/  BPT.TRAP 0x1 ;  /* 0x000000040000795c */ /* 0x000fea0000300000 */
[----:B------:R-:W-:-:S04]  /*9ce0*/  MOV R3, 0x0 ;  /* 0x0000000000037802 */ /* 0x000fc80000000f00 */
[----:B------:R-:W-:Y:S05]  /*9cf0*/  RET.REL.NODEC R2 `(_ZN7cutlass13device_kernelINS_4conv6kernel13ConvUniversalINS1_16ConvProblemShapeILNS1_8OperatorE1ELi2EEENS1_10collective14CollectiveConvINS1_47MainloopSm100TmaUmmaWarpSpecializedImplicitGemmILS5_1ELi6ELi2ELi1ELi2EN4cute5tupleIJNSA_1CILi1EEESD_SD_EEEEENSB_IJNSC_ILi128EEESG_NSB_IJNSC_ILi64EEEEEEEEENS_10bfloat16_tESK_NSA_8TiledMMAINSA_8MMA_AtomIJNSA_20SM100_MMA_F16BF16_SSISK_SK_fLi128ELi128ELNSA_4UMMA5MajorE0ELSP_1ELNSO_7ScaleInE0ELSQ_0EEEEEENSA_6LayoutISE_NSB_IJNSC_ILi0EEESU_SU_EEEEENSB_IJNSA_10UnderscoreESX_SX_EEEEENS7_6detail27Sm100ImplicitGemmTileTraitsINSA_20SM90_TMA_LOAD_IM2COLENSA_14ComposedLayoutINSA_7SwizzleILi3ELi4ELi3EEENSA_18smem_ptr_flag_bitsILi16EEENST_INSB_IJNSC_ILi8EEESH_EEENSB_IJSH_SD_EEEEEEEvEENS11_INSA_13SM90_TMA_LOADENS13_IS15_S17_NST_INSB_IJSH_S18_EEENSB_IJSD_SH_EEEEEEEvEEEENS_8epilogue10collective18CollectiveEpilogueINS1L_23Sm100TmaWarpSpecializedILi4ELi2ELi32ELb1ELb0EEEJSJ_NSB_IJNST_ISG_SD_EENST_INSC_ILi32EEESD_EEEEESK_NSB_IJNSB_IJlllEEESD_SU_EEESK_S1V_NS1L_6fusion15FusionCallbacksIS1P_NS1W_17LinearCombinationISK_fSK_fLNS_15FloatRoundStyleE2EEESJ_S1T_JEEENSA_5SM1004TMEM4LOAD26SM100_TMEM_LOAD_32dp32b32xES12_NS13_INS14_ILi2ELi4ELi3EEES17_NST_INSB_IJS18_S1R_EEENSB_IJS1R_SD_EEEEEEENSA_39AutoVectorizingCopyWithAssumedAlignmentILi128EEENSA_21SM90_TMA_STORE_IM2COLES2A_S2C_S2C_EEEvvEEEEvNT_6ParamsE) ;  /* 0xffffff6002c07950 */ /* 0x000fea0003c3ffff */
        .weak           $__internal_2_$__cuda_sm10x_tcgen05_guardrail_trap_unallocated_columns_being_dealloced
        .type           $__internal_2_$__cuda_sm10x_tcgen05_guardrail_trap_unallocated_columns_being_dealloced,@function
        .size           $__internal_2_$__cuda_sm10x_tcgen05_guardrail_trap_unallocated_columns_being_dealloced,(.L_x_172 - $__internal_2_$__cuda_sm10x_tcgen05_guardrail_trap_unallocated_columns_being_dealloced)
$__internal_2_$__cuda_sm10x_tcgen05_guardrail_trap_unallocated_columns_being_dealloced:
[----:B------:R-:W-:Y:S05]  /*9d00*/  BPT.TRAP 0x1 ;  /* 0x000000040000795c */ /* 0x000fea0000300000 */
[----:B------:R-:W-:-:S04]  /*9d10*/  HFMA2 R3, -RZ, RZ, 0, 0 ;  /* 0x00000000ff037431 */ /* 0x000fc800000001ff */
[----:B------:R-:W-:Y:S05]  /*9d20*/  RET.REL.NODEC R2 `(_ZN7cutlass13device_kernelINS_4conv6kernel13ConvUniversalINS1_16ConvProblemShapeILNS1_8OperatorE1ELi2EEENS1_10collective14CollectiveConvINS1_47MainloopSm100TmaUmmaWarpSpecializedImplicitGemmILS5_1ELi6ELi2ELi1ELi2EN4cute5tupleIJNSA_1CILi1EEESD_SD_EEEEENSB_IJNSC_ILi128EEESG_NSB_IJNSC_ILi64EEEEEEEEENS_10bfloat16_tESK_NSA_8TiledMMAINSA_8MMA_AtomIJNSA_20SM100_MMA_F16BF16_SSISK_SK_fLi128ELi128ELNSA_4UMMA5MajorE0ELSP_1ELNSO_7ScaleInE0ELSQ_0EEEEEENSA_6LayoutISE_NSB_IJNSC_ILi0EEESU_SU_EEEEENSB_IJNSA_10UnderscoreESX_SX_EEEEENS7_6detail27Sm100ImplicitGemmTileTraitsINSA_20SM90_TMA_LOAD_IM2COLENSA_14ComposedLayoutINSA_7SwizzleILi3ELi4ELi3EEENSA_18smem_ptr_flag_bitsILi16EEENST_INSB_IJNSC_ILi8EEESH_EEENSB_IJSH_SD_EEEEEEEvEENS11_INSA_13SM90_TMA_LOADENS13_IS15_S17_NST_INSB_IJSH_S18_EEENSB_IJSD_SH_EEEEEEEvEEEENS_8epilogue10collective18CollectiveEpilogueINS1L_23Sm100TmaWarpSpecializedILi4ELi2ELi32ELb1ELb0EEEJSJ_NSB_IJNST_ISG_SD_EENST_INSC_ILi32EEESD_EEEEESK_NSB_IJNSB_IJlllEEESD_SU_EEESK_S1V_NS1L_6fusion15FusionCallbacksIS1P_NS1W_17LinearCombinationISK_fSK_fLNS_15FloatRoundStyleE2EEESJ_S1T_JEEENSA_5SM1004TMEM4LOAD26SM100_TMEM_LOAD_32dp32b32xES12_NS13_INS14_ILi2ELi4ELi3EEES17_NST_INSB_IJS18_S1R_EEENSB_IJS1R_SD_EEEEEEENSA_39AutoVectorizingCopyWithAssumedAlignmentILi128EEENSA_21SM90_TMA_STORE_IM2COLES2A_S2C_S2C_EEEvvEEEEvNT_6ParamsE) ;  /* 0xffffff6002b47950 */ /* 0x000fea0003c3ffff */
.L_x_171:
[----:B------:R-:W-:-:S00]  /*9d30*/  BRA `(.L_x_171) ;  /* 0xfffffffc00fc7947 */ /* 0x000fc0000383ffff */
[----:B------:R-:W-:-:S00]  /*9d40*/  NOP ;  /* 0x0000000000007918 */ /* 0x000fc00000000000 */
        /* <DEDUP_REMOVED lines=11> */
.L_x_172:


//--------------------- .nv.global.init           --------------------------
	.section	.nv.global.init,"aw",@progbits
.nv.global.init:
	.type		$str$29,@object
	.size		$str$29,($str$30 - $str$29)
$str$29:
        /*0000*/ 	.byte	0x28, 0x61, 0x64, 0x64, 0x72, 0x65, 0x73, 0x73, 0x20, 0x26, 0x20, 0x6d, 0x61, 0x73, 0x6b, 0x29
        /*0010*/ 	.byte	0x20, 0x3d, 0x3d, 0x20, 0x30, 0x00
	.type		$str$30,@object
	.size		$str$30,($str$28 - $str$30)
$str$30:
        /*0016*/ 	.byte	0x2f, 0x74, 0x6d, 0x70, 0x2f, 0x63, 0x75, 0x74, 0x6c, 0x61, 0x73, 0x73, 0x5f, 0x73, 0x77, 0x65
        /*0026*/ 	.byte	0x65, 0x70, 0x5f, 0x73, 0x72, 0x63, 0x2f, 0x69, 0x6e, 0x63, 0x6c, 0x75, 0x64, 0x65, 0x2f, 0x63
        /*0036*/ 	.byte	0x75, 0x74, 0x65, 0x2f, 0x70, 0x6f, 0x69, 0x6e, 0x74, 0x65, 0x72, 0x5f, 0x66, 0x6c, 0x61, 0x67
        /*0046*/ 	.byte	0x67, 0x65, 0x64, 0x2e, 0x68, 0x70, 0x70, 0x00
	.type		$str$28,@object
	.size		$str$28,($str$27 - $str$28)
$str$28:
        /*004e*/ 	.byte	0x2f, 0x74, 0x6d, 0x70, 0x2f, 0x63, 0x75, 0x74, 0x6c, 0x61, 0x73, 0x73, 0x5f, 0x73, 0x77, 0x65
        /*005e*/ 	.byte	0x65, 0x70, 0x5f, 0x73, 0x72, 0x63, 0x2f, 0x69, 0x6e, 0x63, 0x6c, 0x75, 0x64, 0x65, 0x2f, 0x63
        /*006e*/ 	.byte	0x75, 0x74, 0x65, 0x2f, 0x61, 0x74, 0x6f, 0x6d, 0x2f, 0x63, 0x6f, 0x70, 0x79, 0x5f, 0x74, 0x72
        /*007e*/ 	.byte	0x61, 0x69, 0x74, 0x73, 0x5f, 0x73, 0x6d, 0x31, 0x30, 0x30, 0x2e, 0x68, 0x70, 0x70, 0x00
	.type		$str$27,@object
	.size		$str$27,(__unnamed_1 - $str$27)
$str$27:
        /*008d*/ 	.byte	0x28, 0x28, 0x75, 0x69, 0x6e, 0x74, 0x33, 0x32, 0x5f, 0x74, 0x28, 0x74, 0x68, 0x72, 0x65, 0x61
        /*009d*/ 	.byte	0x64, 0x49, 0x64, 0x78, 0x2e, 0x78, 0x29, 0x20, 0x2f, 0x20, 0x33, 0x32, 0x29, 0x20, 0x25, 0x20
        /*00ad*/ 	.byte	0x34, 0x29, 0x20, 0x3d, 0x3d, 0x20, 0x28, 0x28, 0x28, 0x74, 0x6d, 0x65, 0x6d, 0x5f, 0x61, 0x64
        /*00bd*/ 	.byte	0x64, 0x72, 0x20, 0x3e, 0x3e, 0x20, 0x31, 0x36, 0x29, 0x20, 0x2f, 0x20, 0x33, 0x32, 0x29, 0x20
        /*00cd*/ 	.byte	0x25, 0x20, 0x34, 0x29, 0x00
	.type		__unnamed_1,@object
	.size		__unnamed_1,(__unnamed_2 - __unnamed_1)
__unnamed_1:
        /*00d2*/ 	.byte	0x61, 0x75, 0x74, 0x6f, 0x20, 0x63, 0x75, 0x74, 0x65, 0x3a, 0x3a, 0x61, 0x73, 0x5f, 0x70, 0x6f
        /* <DEDUP_REMOVED lines=24> */
        /*0262*/ 	.byte	0x34, 0x30, 0x39, 0x36, 0x3e, 0x3e, 0x3e, 0x3e, 0x5d, 0x00
	.type		__unnamed_2,@object
	.size		__unnamed_2,(.L_2 - __unnamed_2)
__unnamed_2:
        /* <DEDUP_REMOVED lines=42> */
        /*050c*/ 	.byte	0x3e, 0x3e, 0x5d, 0x00
.L_2:


//--------------------- .nv.shared._ZN7cutlass13device_kernelINS_4conv6kernel13ConvUniversalINS1_16ConvProblemShapeILNS1_8OperatorE1ELi2EEENS1_10collective14CollectiveConvINS1_47MainloopSm100TmaUmmaWarpSpecializedImplicitGemmILS5_1ELi6ELi2ELi1ELi2EN4cute5tupleIJNSA_1CILi1EEESD_SD_EEEEENSB_IJNSC_ILi128EEESG_NSB_IJNSC_ILi64EEEEEEEEENS_10bfloat16_tESK_NSA_8TiledMMAINSA_8MMA_AtomIJNSA_20SM100_MMA_F16BF16_SSISK_SK_fLi128ELi128ELNSA_4UMMA5MajorE0ELSP_1ELNSO_7ScaleInE0ELSQ_0EEEEEENSA_6LayoutISE_NSB_IJNSC_ILi0EEESU_SU_EEEEENSB_IJNSA_10UnderscoreESX_SX_EEEEENS7_6detail27Sm100ImplicitGemmTileTraitsINSA_20SM90_TMA_LOAD_IM2COLENSA_14ComposedLayoutINSA_7SwizzleILi3ELi4ELi3EEENSA_18smem_ptr_flag_bitsILi16EEENST_INSB_IJNSC_ILi8EEESH_EEENSB_IJSH_SD_EEEEEEEvEENS11_INSA_13SM90_TMA_LOADENS13_IS15_S17_NST_INSB_IJSH_S18_EEENSB_IJSD_SH_EEEEEEEvEEEENS_8epilogue10collective18CollectiveEpilogueINS1L_23Sm100TmaWarpSpecializedILi4ELi2ELi32ELb1ELb0EEEJSJ_NSB_IJNST_ISG_SD_EENST_INSC_ILi32EEESD_EEEEESK_NSB_IJNSB_IJlllEEESD_SU_EEESK_S1V_NS1L_6fusion15FusionCallbacksIS1P_NS1W_17LinearCombinationISK_fSK_fLNS_15FloatRoundStyleE2EEESJ_S1T_JEEENSA_5SM1004TMEM4LOAD26SM100_TMEM_LOAD_32dp32b32xES12_NS13_INS14_ILi2ELi4ELi3EEES17_NST_INSB_IJS18_S1R_EEENSB_IJS1R_SD_EEEEEEENSA_39AutoVectorizingCopyWithAssumedAlignmentILi128EEENSA_21SM90_TMA_STORE_IM2COLES2A_S2C_S2C_EEEvvEEEEvNT_6ParamsE --------------------------
	.section	.nv.shared._ZN7cutlass13device_kernelINS_4conv6kernel13ConvUniversalINS1_16ConvProblemShapeILNS1_8OperatorE1ELi2EEENS1_10collective14CollectiveConvINS1_47MainloopSm100TmaUmmaWarpSpecializedImplicitGemmILS5_1ELi6ELi2ELi1ELi2EN4cute5tupleIJNSA_1CILi1EEESD_SD_EEEEENSB_IJNSC_ILi128EEESG_NSB_IJNSC_ILi64EEEEEEEEENS_10bfloat16_tESK_NSA_8TiledMMAINSA_8MMA_AtomIJNSA_20SM100_MMA_F16BF16_SSISK_SK_fLi128ELi128ELNSA_4UMMA5MajorE0ELSP_1ELNSO_7ScaleInE0ELSQ_0EEEEEENSA_6LayoutISE_NSB_IJNSC_ILi0EEESU_SU_EEEEENSB_IJNSA_10UnderscoreESX_SX_EEEEENS7_6detail27Sm100ImplicitGemmTileTraitsINSA_20SM90_TMA_LOAD_IM2COLENSA_14ComposedLayoutINSA_7SwizzleILi3ELi4ELi3EEENSA_18smem_ptr_flag_bitsILi16EEENST_INSB_IJNSC_ILi8EEESH_EEENSB_IJSH_SD_EEEEEEEvEENS11_INSA_13SM90_TMA_LOADENS13_IS15_S17_NST_INSB_IJSH_S18_EEENSB_IJSD_SH_EEEEEEEvEEEENS_8epilogue10collective18CollectiveEpilogueINS1L_23Sm100TmaWarpSpecializedILi4ELi2ELi32ELb1ELb0EEEJSJ_NSB_IJNST_ISG_SD_EENST_INSC_ILi32EEESD_EEEEESK_NSB_IJNSB_IJlllEEESD_SU_EEESK_S1V_NS1L_6fusion15FusionCallbacksIS1P_NS1W_17LinearCombinationISK_fSK_fLNS_15FloatRoundStyleE2EEESJ_S1T_JEEENSA_5SM1004TMEM4LOAD26SM100_TMEM_LOAD_32dp32b32xES12_NS13_INS14_ILi2ELi4ELi3EEES17_NST_INSB_IJS18_S1R_EEENSB_IJS1R_SD_EEEEEEENSA_39AutoVectorizingCopyWithAssumedAlignmentILi128EEENSA_21SM90_TMA_STORE_IM2COLES2A_S2C_S2C_EEEvvEEEEvNT_6ParamsE,"aw",@nobits
	.sectionflags	@""
	.align	16
	.zero		1024


//--------------------- .nv.shared.reserved.0     --------------------------
	.section	.nv.shared.reserved.0,"aw",@nobits
	.weak		__nv_reservedSMEM_offset_0_alias
	.size		__nv_reservedSMEM_offset_0_alias, 0, 64
	.other		__nv_reservedSMEM_offset_0_alias,@"STO_CUDA_RESERVED_SHARED STV_DEFAULT"
__nv_reservedSMEM_offset_0_alias:
	.zero		0
.nv.shared.reserved.0:
	.zero		64
	.weak		__nv_reservedSMEM_tcgen05_partition
	.type		__nv_reservedSMEM_tcgen05_partition,@object
	.size		__nv_reservedSMEM_tcgen05_partition,(.L_0 - __nv_reservedSMEM_tcgen05_partition)
__nv_reservedSMEM_tcgen05_partition:
	.zero		32
.L_0:


//--------------------- .nv.global                --------------------------
	.section	.nv.global,"aw",@nobits
.nv.global:
	.type		_ZN39_INTERNAL_3d7eda30_4_k_cu_f24a37f3_31594cute1_E,@object
	.size		_ZN39_INTERNAL_3d7eda30_4_k_cu_f24a37f3_31594cute1_E,(_ZN39_INTERNAL_3d7eda30_4_k_cu_f24a37f3_31594cuda3std3__45__cpo6cbeginE - _ZN39_INTERNAL_3d7eda30_4_k_cu_f24a37f3_31594cute1_E)
_ZN39_INTERNAL_3d7eda30_4_k_cu_f24a37f3_31594cute1_E:
	.zero		1
	.type		_ZN39_INTERNAL_3d7eda30_4_k_cu_f24a37f3_31594cuda3std3__45__cpo6cbeginE,@object
	.size		_ZN39_INTERNAL_3d7eda30_4_k_cu_f24a37f3_31594cuda3std3__45__cpo6cbeginE,(_ZN39_INTERNAL_3d7eda30_4_k_cu_f24a37f3_31594cuda3std3__48in_placeE - _ZN39_INTERNAL_3d7eda30_4_k_cu_f24a37f3_31594cuda3std3__45__cpo6cbeginE)
_ZN39_INTERNAL_3d7eda30_4_k_cu_f24a37f3_31594cuda3std3__45__cpo6cbeginE:
	.zero		1
	.type		_ZN39_INTERNAL_3d7eda30_4_k_cu_f24a37f3_31594cuda3std3__48in_placeE,@object
	.size		_ZN39_INTERNAL_3d7eda30_4_k_cu_f24a37f3_31594cuda3std3__48in_placeE,(_ZN39_INTERNAL_3d7eda30_4_k_cu_f24a37f3_31594cuda3std6ranges3__45__cpo9iter_moveE - _ZN39_INTERNAL_3d7eda30_4_k_cu_f24a37f3_31594cuda3std3__48in_placeE)
_ZN39_INTERNAL_3d7eda30_4_k_cu_f24a37f3_31594cuda3std3__48in_placeE:
	.zero		1
	.type		_ZN39_INTERNAL_3d7eda30_4_k_cu_f24a37f3_31594cuda3std6ranges3__45__cpo9iter_moveE,@object
	.size		_ZN39_INTERNAL_3d7eda30_4_k_cu_f24a37f3_31594cuda3std6ranges3__45__cpo9iter_moveE,(_ZN39_INTERNAL_3d7eda30_4_k_cu_f24a37f3_31594cuda3std3__45__cpo5beginE - _ZN39_INTERNAL_3d7eda30_4_k_cu_f24a37f3_31594cuda3std6ranges3__45__cpo9iter_moveE)
_ZN39_INTERNAL_3d7eda30_4_k_cu_f24a37f3_31594cuda3std6ranges3__45__cpo9iter_moveE:
	.zero		1
	.type		_ZN39_INTERNAL_3d7eda30_4_k_cu_f24a37f3_31594cuda3std3__45__cpo5beginE,@object
	.size		_ZN39_INTERNAL_3d7eda30_4_k_cu_f24a37f3_31594cuda3std3__45__cpo5beginE,(_ZN39_INTERNAL_3d7eda30_4_k_cu_f24a37f3_31594cuda3std3__441_GLOBAL__N__3d7eda30_4_k_cu_f24a37f3_31596ignoreE - _ZN39_INTERNAL_3d7eda30_4_k_cu_f24a37f3_31594cuda3std3__45__cpo5beginE)
_ZN39_INTERNAL_3d7eda30_4_k_cu_f24a37f3_31594cuda3std3__45__cpo5beginE:
	.zero		1
	.type		_ZN39_INTERNAL_3d7eda30_4_k_cu_f24a37f3_31594cuda3std3__441_GLOBAL__N__3d7eda30_4_k_cu_f24a37f3_31596ignoreE,@object
	.size		_ZN39_INTERNAL_3d7eda30_4_k_cu_f24a37f3_31594cuda3std3__441_GLOBAL__N__3d7eda30_4_k_cu_f24a37f3_31596ignoreE,(_ZN39_INTERNAL_3d7eda30_4_k_cu_f24a37f3_31594cute7productE - _ZN39_INTERNAL_3d7eda30_4_k_cu_f24a37f3_31594cuda3std3__441_GLOBAL__N__3d7eda30_4_k_cu_f24a37f3_31596ignoreE)
_ZN39_INTERNAL_3d7eda30_4_k_cu_f24a37f3_31594cuda3std3__441_GLOBAL__N__3d7eda30_4_k_cu_f24a37f3_31596ignoreE:
	.zero		1
	.type		_ZN39_INTERNAL_3d7eda30_4_k_cu_f24a37f3_31594cute7productE,@object
	.size		_ZN39_INTERNAL_3d7eda30_4_k_cu_f24a37f3_31594cute7productE,(_ZN39_INTERNAL_3d7eda30_4_k_cu_f24a37f3_31594cuda3std3__45__cpo3endE - _ZN39_INTERNAL_3d7eda30_4_k_cu_f24a37f3_31594cute7productE)
_ZN39_INTERNAL_3d7eda30_4_k_cu_f24a37f3_31594cute7productE:
	.zero		1
	.type		_ZN39_INTERNAL_3d7eda30_4_k_cu_f24a37f3_31594cuda3std3__45__cpo3endE,@object
	.size		_ZN39_INTERNAL_3d7eda30_4_k_cu_f24a37f3_31594cuda3std3__45__cpo3endE,(_ZN39_INTERNAL_3d7eda30_4_k_cu_f24a37f3_31594cuda3std3__419piecewise_constructE - _ZN39_INTERNAL_3d7eda30_4_k_cu_f24a37f3_31594cuda3std3__45__cpo3endE)
_ZN39_INTERNAL_3d7eda30_4_k_cu_f24a37f3_31594cuda3std3__45__cpo3endE:
	.zero		1
	.type		_ZN39_INTERNAL_3d7eda30_4_k_cu_f24a37f3_31594cuda3std3__419piecewise_constructE,@object
	.size		_ZN39_INTERNAL_3d7eda30_4_k_cu_f24a37f3_31594cuda3std3__419piecewise_constructE,(_ZN39_INTERNAL_3d7eda30_4_k_cu_f24a37f3_31594cuda3std3__45__cpo4cendE - _ZN39_INTERNAL_3d7eda30_4_k_cu_f24a37f3_31594cuda3std3__419piecewise_constructE)
_ZN39_INTERNAL_3d7eda30_4_k_cu_f24a37f3_31594cuda3std3__419piecewise_constructE:
	.zero		1
	.type		_ZN39_INTERNAL_3d7eda30_4_k_cu_f24a37f3_31594cuda3std3__45__cpo4cendE,@object
	.size		_ZN39_INTERNAL_3d7eda30_4_k_cu_f24a37f3_31594cuda3std3__45__cpo4cendE,(_ZN39_INTERNAL_3d7eda30_4_k_cu_f24a37f3_31594cuda3std6ranges3__45__cpo4swapE - _ZN39_INTERNAL_3d7eda30_4_k_cu_f24a37f3_31594cuda3std3__45__cpo4cendE)
_ZN39_INTERNAL_3d7eda30_4_k_cu_f24a37f3_31594cuda3std3__45__cpo4cendE:
	.zero		1
	.type		_ZN39_INTERNAL_3d7eda30_4_k_cu_f24a37f3_31594cuda3std6ranges3__45__cpo4swapE,@object
	.size		_ZN39_INTERNAL_3d7eda30_4_k_cu_f24a37f3_31594cuda3std6ranges3__45__cpo4swapE,(.L_10 - _ZN39_INTERNAL_3d7eda30_4_k_cu_f24a37f3_31594cuda3std6ranges3__45__cpo4swapE)
_ZN39_INTERNAL_3d7eda30_4_k_cu_f24a37f3_31594cuda3std6ranges3__45__cpo4swapE:
	.zero		1
.L_10:


//--------------------- .nv.constant0._ZN7cutlass13device_kernelINS_4conv6kernel13ConvUniversalINS1_16ConvProblemShapeILNS1_8OperatorE1ELi2EEENS1_10collective14CollectiveConvINS1_47MainloopSm100TmaUmmaWarpSpecializedImplicitGemmILS5_1ELi6ELi2ELi1ELi2EN4cute5tupleIJNSA_1CILi1EEESD_SD_EEEEENSB_IJNSC_ILi128EEESG_NSB_IJNSC_ILi64EEEEEEEEENS_10bfloat16_tESK_NSA_8TiledMMAINSA_8MMA_AtomIJNSA_20SM100_MMA_F16BF16_SSISK_SK_fLi128ELi128ELNSA_4UMMA5MajorE0ELSP_1ELNSO_7ScaleInE0ELSQ_0EEEEEENSA_6LayoutISE_NSB_IJNSC_ILi0EEESU_SU_EEEEENSB_IJNSA_10UnderscoreESX_SX_EEEEENS7_6detail27Sm100ImplicitGemmTileTraitsINSA_20SM90_TMA_LOAD_IM2COLENSA_14ComposedLayoutINSA_7SwizzleILi3ELi4ELi3EEENSA_18smem_ptr_flag_bitsILi16EEENST_INSB_IJNSC_ILi8EEESH_EEENSB_IJSH_SD_EEEEEEEvEENS11_INSA_13SM90_TMA_LOADENS13_IS15_S17_NST_INSB_IJSH_S18_EEENSB_IJSD_SH_EEEEEEEvEEEENS_8epilogue10collective18CollectiveEpilogueINS1L_23Sm100TmaWarpSpecializedILi4ELi2ELi32ELb1ELb0EEEJSJ_NSB_IJNST_ISG_SD_EENST_INSC_ILi32EEESD_EEEEESK_NSB_IJNSB_IJlllEEESD_SU_EEESK_S1V_NS1L_6fusion15FusionCallbacksIS1P_NS1W_17LinearCombinationISK_fSK_fLNS_15FloatRoundStyleE2EEESJ_S1T_JEEENSA_5SM1004TMEM4LOAD26SM100_TMEM_LOAD_32dp32b32xES12_NS13_INS14_ILi2ELi4ELi3EEES17_NST_INSB_IJS18_S1R_EEENSB_IJS1R_SD_EEEEEEENSA_39AutoVectorizingCopyWithAssumedAlignmentILi128EEENSA_21SM90_TMA_STORE_IM2COLES2A_S2C_S2C_EEEvvEEEEvNT_6ParamsE --------------------------
	.section	.nv.constant0._ZN7cutlass13device_kernelINS_4conv6kernel13ConvUniversalINS1_16ConvProblemShapeILNS1_8OperatorE1ELi2EEENS1_10collective14CollectiveConvINS1_47MainloopSm100TmaUmmaWarpSpecializedImplicitGemmILS5_1ELi6ELi2ELi1ELi2EN4cute5tupleIJNSA_1CILi1EEESD_SD_EEEEENSB_IJNSC_ILi128EEESG_NSB_IJNSC_ILi64EEEEEEEEENS_10bfloat16_tESK_NSA_8TiledMMAINSA_8MMA_AtomIJNSA_20SM100_MMA_F16BF16_SSISK_SK_fLi128ELi128ELNSA_4UMMA5MajorE0ELSP_1ELNSO_7ScaleInE0ELSQ_0EEEEEENSA_6LayoutISE_NSB_IJNSC_ILi0EEESU_SU_EEEEENSB_IJNSA_10UnderscoreESX_SX_EEEEENS7_6detail27Sm100ImplicitGemmTileTraitsINSA_20SM90_TMA_LOAD_IM2COLENSA_14ComposedLayoutINSA_7SwizzleILi3ELi4ELi3EEENSA_18smem_ptr_flag_bitsILi16EEENST_INSB_IJNSC_ILi8EEESH_EEENSB_IJSH_SD_EEEEEEEvEENS11_INSA_13SM90_TMA_LOADENS13_IS15_S17_NST_INSB_IJSH_S18_EEENSB_IJSD_SH_EEEEEEEvEEEENS_8epilogue10collective18CollectiveEpilogueINS1L_23Sm100TmaWarpSpecializedILi4ELi2ELi32ELb1ELb0EEEJSJ_NSB_IJNST_ISG_SD_EENST_INSC_ILi32EEESD_EEEEESK_NSB_IJNSB_IJlllEEESD_SU_EEESK_S1V_NS1L_6fusion15FusionCallbacksIS1P_NS1W_17LinearCombinationISK_fSK_fLNS_15FloatRoundStyleE2EEESJ_S1T_JEEENSA_5SM1004TMEM4LOAD26SM100_TMEM_LOAD_32dp32b32xES12_NS13_INS14_ILi2ELi4ELi3EEES17_NST_INSB_IJS18_S1R_EEENSB_IJS1R_SD_EEEEEEENSA_39AutoVectorizingCopyWithAssumedAlignmentILi128EEENSA_21SM90_TMA_STORE_IM2COLES2A_S2C_S2C_EEEvvEEEEvNT_6ParamsE,"a",@progbits
	.sectionflags	@""
	.align	4
.nv.constant0._ZN7cutlass13device_kernelINS_4conv6kernel13ConvUniversalINS1_16ConvProblemShapeILNS1_8OperatorE1ELi2EEENS1_10collective14CollectiveConvINS1_47MainloopSm100TmaUmmaWarpSpecializedImplicitGemmILS5_1ELi6ELi2ELi1ELi2EN4cute5tupleIJNSA_1CILi1EEESD_SD_EEEEENSB_IJNSC_ILi128EEESG_NSB_IJNSC_ILi64EEEEEEEEENS_10bfloat16_tESK_NSA_8TiledMMAINSA_8MMA_AtomIJNSA_20SM100_MMA_F16BF16_SSISK_SK_fLi128ELi128ELNSA_4UMMA5MajorE0ELSP_1ELNSO_7ScaleInE0ELSQ_0EEEEEENSA_6LayoutISE_NSB_IJNSC_ILi0EEESU_SU_EEEEENSB_IJNSA_10UnderscoreESX_SX_EEEEENS7_6detail27Sm100ImplicitGemmTileTraitsINSA_20SM90_TMA_LOAD_IM2COLENSA_14ComposedLayoutINSA_7SwizzleILi3ELi4ELi3EEENSA_18smem_ptr_flag_bitsILi16EEENST_INSB_IJNSC_ILi8EEESH_EEENSB_IJSH_SD_EEEEEEEvEENS11_INSA_13SM90_TMA_LOADENS13_IS15_S17_NST_INSB_IJSH_S18_EEENSB_IJSD_SH_EEEEEEEvEEEENS_8epilogue10collective18CollectiveEpilogueINS1L_23Sm100TmaWarpSpecializedILi4ELi2ELi32ELb1ELb0EEEJSJ_NSB_IJNST_ISG_SD_EENST_INSC_ILi32EEESD_EEEEESK_NSB_IJNSB_IJlllEEESD_SU_EEESK_S1V_NS1L_6fusion15FusionCallbacksIS1P_NS1W_17LinearCombinationISK_fSK_fLNS_15FloatRoundStyleE2EEESJ_S1T_JEEENSA_5SM1004TMEM4LOAD26SM100_TMEM_LOAD_32dp32b32xES12_NS13_INS14_ILi2ELi4ELi3EEES17_NST_INSB_IJS18_S1R_EEENSB_IJS1R_SD_EEEEEEENSA_39AutoVectorizingCopyWithAssumedAlignmentILi128EEENSA_21SM90_TMA_STORE_IM2COLES2A_S2C_S2C_EEEvvEEEEvNT_6ParamsE:
	.zero		2944


//--------------------- SYMBOLS --------------------------

	.type		.nv.reservedSmem.offset0,@object
	.size		.nv.reservedSmem.offset0,0x4
	.type		.nv.reservedSmem.cap,@object
	.size		.nv.reservedSmem.cap,0x4
	.type		__assertfail,@function
